//
// Generated by NVIDIA NVVM Compiler
//
// Compiler Build ID: CL-36424714
// Cuda compilation tools, release 13.0, V13.0.88
// Based on NVVM 20.0.0
//

.version 9.0
.target sm_100
.address_size 64

	// .globl	_Z6kernelP6vectorP7double2S1_S_dd
.func  (.param .align 16 .b8 func_retval0[16]) __internal_trig_reduction_slowpathd
(
	.param .b64 __internal_trig_reduction_slowpathd_param_0
)
;
.global .align 16 .b8 i[16] = {0, 0, 0, 0, 0, 0, 0, 0, 0, 0, 0, 0, 0, 0, 240, 63};
.global .align 8 .b8 __cudart_i2opi_d[144] = {8, 93, 141, 31, 177, 95, 251, 107, 234, 146, 82, 138, 247, 57, 7, 61, 123, 241, 229, 235, 199, 186, 39, 117, 45, 234, 95, 158, 102, 63, 70, 79, 183, 9, 203, 39, 207, 126, 54, 109, 31, 109, 10, 90, 139, 17, 47, 239, 15, 152, 5, 222, 255, 151, 248, 31, 59, 40, 249, 189, 139, 95, 132, 156, 244, 57, 83, 131, 57, 214, 145, 57, 65, 126, 95, 180, 38, 112, 156, 233, 132, 68, 187, 46, 245, 53, 130, 232, 62, 167, 41, 177, 28, 235, 29, 254, 28, 146, 209, 9, 234, 46, 73, 6, 224, 210, 77, 66, 58, 110, 36, 183, 97, 197, 187, 222, 171, 99, 81, 254, 65, 144, 67, 60, 153, 149, 98, 219, 192, 221, 52, 245, 209, 87, 39, 252, 41, 21, 68, 78, 110, 131, 249, 162};

.visible .entry _Z6kernelP6vectorP7double2S1_S_dd(
	.param .u64 .ptr .align 1 _Z6kernelP6vectorP7double2S1_S_dd_param_0,
	.param .u64 .ptr .align 1 _Z6kernelP6vectorP7double2S1_S_dd_param_1,
	.param .align 16 .b8 _Z6kernelP6vectorP7double2S1_S_dd_param_2[16],
	.param .align 8 .b8 _Z6kernelP6vectorP7double2S1_S_dd_param_3[24],
	.param .f64 _Z6kernelP6vectorP7double2S1_S_dd_param_4,
	.param .f64 _Z6kernelP6vectorP7double2S1_S_dd_param_5
)
{
	.reg .pred 	%p<5>;
	.reg .b32 	%r<22>;
	.reg .b64 	%rd<9>;
	.reg .b64 	%fd<83>;

	ld.param.f64 	%fd17, [_Z6kernelP6vectorP7double2S1_S_dd_param_3+16];
	ld.param.f64 	%fd18, [_Z6kernelP6vectorP7double2S1_S_dd_param_3+8];
	ld.param.f64 	%fd19, [_Z6kernelP6vectorP7double2S1_S_dd_param_3];
	ld.param.u64 	%rd2, [_Z6kernelP6vectorP7double2S1_S_dd_param_0];
	ld.param.u64 	%rd1, [_Z6kernelP6vectorP7double2S1_S_dd_param_1];
	ld.param.v2.f64 	{%fd14, %fd15}, [_Z6kernelP6vectorP7double2S1_S_dd_param_2];
	ld.param.f64 	%fd20, [_Z6kernelP6vectorP7double2S1_S_dd_param_4];
	ld.param.f64 	%fd16, [_Z6kernelP6vectorP7double2S1_S_dd_param_5];
	cvta.to.global.u64 	%rd3, %rd2;
	mov.u32 	%r5, %ntid.x;
	mov.u32 	%r6, %ctaid.x;
	mov.u32 	%r7, %tid.x;
	mad.lo.s32 	%r1, %r5, %r6, %r7;
	mul.wide.s32 	%rd4, %r1, 24;
	add.s64 	%rd5, %rd3, %rd4;
	ld.global.f64 	%fd21, [%rd5];
	ld.global.f64 	%fd22, [%rd5+8];
	ld.global.f64 	%fd23, [%rd5+16];
	sub.f64 	%fd24, %fd21, %fd19;
	sub.f64 	%fd25, %fd22, %fd18;
	mul.f64 	%fd26, %fd25, %fd25;
	fma.rn.f64 	%fd27, %fd24, %fd24, %fd26;
	sub.f64 	%fd28, %fd23, %fd17;
	fma.rn.f64 	%fd29, %fd28, %fd28, %fd27;
	sqrt.rn.f64 	%fd1, %fd29;
	mul.f64 	%fd2, %fd20, %fd1;
	abs.f64 	%fd3, %fd2;
	setp.neu.f64 	%p1, %fd3, 0d7FF0000000000000;
	@%p1 bra 	$L__BB0_2;
	mov.f64 	%fd35, 0d0000000000000000;
	mul.rn.f64 	%fd80, %fd2, %fd35;
	mov.b32 	%r21, 0;
	bra.uni 	$L__BB0_4;
$L__BB0_2:
	mul.f64 	%fd30, %fd2, 0d3FE45F306DC9C883;
	cvt.rni.s32.f64 	%r21, %fd30;
	cvt.rn.f64.s32 	%fd31, %r21;
	fma.rn.f64 	%fd32, %fd31, 0dBFF921FB54442D18, %fd2;
	fma.rn.f64 	%fd33, %fd31, 0dBC91A62633145C00, %fd32;
	fma.rn.f64 	%fd80, %fd31, 0dB97B839A252049C0, %fd33;
	setp.ltu.f64 	%p2, %fd3, 0d41E0000000000000;
	@%p2 bra 	$L__BB0_4;
	{ // callseq 0, 0
	.param .b64 param0;
	st.param.f64 	[param0], %fd2;
	.param .align 16 .b8 retval0[16];
	call.uni (retval0), 
	__internal_trig_reduction_slowpathd, 
	(
	param0
	);
	ld.param.f64 	%fd80, [retval0];
	ld.param.b32 	%r21, [retval0+8];
	} // callseq 0
$L__BB0_4:
	mul.rn.f64 	%fd36, %fd80, %fd80;
	fma.rn.f64 	%fd37, %fd36, 0dBDA8FF8320FD8164, 0d3E21EEA7C1EF8528;
	fma.rn.f64 	%fd38, %fd37, %fd36, 0dBE927E4F8E06E6D9;
	fma.rn.f64 	%fd39, %fd38, %fd36, 0d3EFA01A019DDBCE9;
	fma.rn.f64 	%fd40, %fd39, %fd36, 0dBF56C16C16C15D47;
	fma.rn.f64 	%fd41, %fd40, %fd36, 0d3FA5555555555551;
	fma.rn.f64 	%fd42, %fd41, %fd36, 0dBFE0000000000000;
	fma.rn.f64 	%fd43, %fd42, %fd36, 0d3FF0000000000000;
	fma.rn.f64 	%fd44, %fd36, 0d3DE5DB65F9785EBA, 0dBE5AE5F12CB0D246;
	fma.rn.f64 	%fd45, %fd44, %fd36, 0d3EC71DE369ACE392;
	fma.rn.f64 	%fd46, %fd45, %fd36, 0dBF2A01A019DB62A1;
	fma.rn.f64 	%fd47, %fd46, %fd36, 0d3F81111111110818;
	fma.rn.f64 	%fd48, %fd47, %fd36, 0dBFC5555555555554;
	fma.rn.f64 	%fd49, %fd48, %fd36, 0d0000000000000000;
	fma.rn.f64 	%fd50, %fd49, %fd80, %fd80;
	and.b32  	%r10, %r21, 1;
	setp.eq.b32 	%p3, %r10, 1;
	{
	.reg .b32 %temp; 
	mov.b64 	{%temp, %r11}, %fd50;
	}
	{
	.reg .b32 %temp; 
	mov.b64 	{%r12, %temp}, %fd50;
	}
	xor.b32  	%r13, %r11, -2147483648;
	mov.b64 	%fd51, {%r12, %r13};
	selp.f64 	%fd81, %fd43, %fd50, %p3;
	selp.f64 	%fd82, %fd51, %fd43, %p3;
	and.b32  	%r14, %r21, 2;
	setp.eq.s32 	%p4, %r14, 0;
	@%p4 bra 	$L__BB0_6;
	{
	.reg .b32 %temp; 
	mov.b64 	{%temp, %r15}, %fd81;
	}
	{
	.reg .b32 %temp; 
	mov.b64 	{%r16, %temp}, %fd81;
	}
	xor.b32  	%r17, %r15, -2147483648;
	mov.b64 	%fd81, {%r16, %r17};
	{
	.reg .b32 %temp; 
	mov.b64 	{%temp, %r18}, %fd82;
	}
	{
	.reg .b32 %temp; 
	mov.b64 	{%r19, %temp}, %fd82;
	}
	xor.b32  	%r20, %r18, -2147483648;
	mov.b64 	%fd82, {%r19, %r20};
$L__BB0_6:
	cvta.to.global.u64 	%rd6, %rd1;
	mul.wide.s32 	%rd7, %r1, 16;
	add.s64 	%rd8, %rd6, %rd7;
	ld.global.v2.f64 	{%fd52, %fd53}, [%rd8];
	mul.f64 	%fd54, %fd16, %fd1;
	abs.f64 	%fd55, %fd54;
	rcp.rn.f64 	%fd56, %fd55;
	mul.f64 	%fd57, %fd56, 0d0000000000000000;
	mul.f64 	%fd58, %fd54, %fd56;
	mul.f64 	%fd59, %fd57, %fd57;
	fma.rn.f64 	%fd60, %fd58, %fd58, %fd59;
	rcp.rn.f64 	%fd61, %fd60;
	mul.f64 	%fd62, %fd56, %fd57;
	fma.rn.f64 	%fd63, %fd57, %fd58, %fd62;
	mul.f64 	%fd64, %fd63, %fd61;
	mul.f64 	%fd65, %fd56, %fd58;
	sub.f64 	%fd66, %fd65, %fd59;
	mul.f64 	%fd67, %fd66, %fd61;
	mul.f64 	%fd68, %fd14, %fd82;
	mul.f64 	%fd69, %fd15, %fd81;
	sub.f64 	%fd70, %fd68, %fd69;
	mul.f64 	%fd71, %fd15, %fd82;
	fma.rn.f64 	%fd72, %fd14, %fd81, %fd71;
	mul.f64 	%fd73, %fd64, %fd70;
	mul.f64 	%fd74, %fd67, %fd72;
	sub.f64 	%fd75, %fd73, %fd74;
	mul.f64 	%fd76, %fd67, %fd70;
	fma.rn.f64 	%fd77, %fd64, %fd72, %fd76;
	sub.f64 	%fd78, %fd52, %fd75;
	sub.f64 	%fd79, %fd53, %fd77;
	st.global.v2.f64 	[%rd8], {%fd78, %fd79};
	ret;

}
.func  (.param .align 16 .b8 func_retval0[16]) __internal_trig_reduction_slowpathd(
	.param .b64 __internal_trig_reduction_slowpathd_param_0
)
{
	.local .align 8 .b8 	__local_depot1[40];
	.reg .b64 	%SP;
	.reg .b64 	%SPL;
	.reg .pred 	%p<10>;
	.reg .b32 	%r<47>;
	.reg .b64 	%rd<74>;
	.reg .b64 	%fd<5>;

	mov.u64 	%SPL, __local_depot1;
	ld.param.f64 	%fd4, [__internal_trig_reduction_slowpathd_param_0];
	add.u64 	%rd1, %SPL, 0;
	{
	.reg .b32 %temp; 
	mov.b64 	{%temp, %r1}, %fd4;
	}
	shr.u32 	%r2, %r1, 20;
	and.b32  	%r3, %r2, 2047;
	setp.eq.s32 	%p1, %r3, 2047;
	mov.b32 	%r46, 0;
	@%p1 bra 	$L__BB1_9;
	add.s32 	%r20, %r3, -1024;
	mov.b64 	%rd20, %fd4;
	shl.b64 	%rd2, %rd20, 11;
	shr.u32 	%r4, %r20, 6;
	sub.s32 	%r45, 15, %r4;
	sub.s32 	%r21, 19, %r4;
	setp.lt.u32 	%p2, %r20, 128;
	selp.b32 	%r6, 18, %r21, %p2;
	setp.ge.s32 	%p3, %r45, %r6;
	mov.b64 	%rd70, 0;
	@%p3 bra 	$L__BB1_4;
	add.s32 	%r23, %r6, %r4;
	neg.s32 	%r43, %r23;
	or.b64  	%rd3, %rd2, -9223372036854775808;
	mov.b64 	%rd70, 0;
	mov.b32 	%r42, 0;
	mov.u64 	%rd25, __cudart_i2opi_d;
	mov.u32 	%r44, %r45;
$L__BB1_3:
	.pragma "nounroll";
	mul.wide.s32 	%rd22, %r42, 8;
	add.s64 	%rd23, %rd1, %rd22;
	mul.wide.s32 	%rd24, %r44, 8;
	add.s64 	%rd26, %rd25, %rd24;
	ld.global.nc.u64 	%rd27, [%rd26];
	{
	.reg .u32 %r0, %r1, %r2, %r3, %alo, %ahi, %blo, %bhi, %clo, %chi;
	mov.b64 	{%alo,%ahi}, %rd27;
	mov.b64 	{%blo,%bhi}, %rd3;
	mov.b64 	{%clo,%chi}, %rd70;
	mad.lo.cc.u32 	%r0, %alo, %blo, %clo;
	madc.hi.cc.u32 	%r1, %alo, %blo, %chi;
	madc.hi.u32 	%r2, %alo, %bhi, 0;
	mad.lo.cc.u32 	%r1, %alo, %bhi, %r1;
	madc.hi.cc.u32 	%r2, %ahi, %blo, %r2;
	madc.hi.u32 	%r3, %ahi, %bhi, 0;
	mad.lo.cc.u32 	%r1, %ahi, %blo, %r1;
	madc.lo.cc.u32 	%r2, %ahi, %bhi, %r2;
	addc.u32 	%r3, %r3, 0;
	mov.b64 	%rd28, {%r0,%r1};
	mov.b64 	%rd70, {%r2,%r3};
	}
	st.local.u64 	[%rd23], %rd28;
	add.s32 	%r44, %r44, 1;
	add.s32 	%r43, %r43, 1;
	add.s32 	%r42, %r42, 1;
	setp.ne.s32 	%p4, %r43, -15;
	mov.u32 	%r45, %r6;
	@%p4 bra 	$L__BB1_3;
$L__BB1_4:
	cvt.s64.s32 	%rd29, %r45;
	cvt.u64.u32 	%rd30, %r4;
	add.s64 	%rd31, %rd30, %rd29;
	shl.b64 	%rd32, %rd31, 3;
	add.s64 	%rd33, %rd1, %rd32;
	st.local.u64 	[%rd33+-120], %rd70;
	and.b32  	%r15, %r2, 63;
	ld.local.u64 	%rd72, [%rd1+16];
	ld.local.u64 	%rd71, [%rd1+24];
	setp.eq.s32 	%p5, %r15, 0;
	@%p5 bra 	$L__BB1_6;
	shl.b64 	%rd34, %rd71, %r15;
	shr.u64 	%rd35, %rd72, 1;
	xor.b32  	%r24, %r15, 63;
	shr.u64 	%rd36, %rd35, %r24;
	or.b64  	%rd71, %rd34, %rd36;
	ld.local.u64 	%rd37, [%rd1+8];
	shl.b64 	%rd38, %rd72, %r15;
	shr.u64 	%rd39, %rd37, 1;
	shr.u64 	%rd40, %rd39, %r24;
	or.b64  	%rd72, %rd38, %rd40;
$L__BB1_6:
	and.b32  	%r25, %r1, -2147483648;
	shr.u64 	%rd41, %rd71, 62;
	cvt.u32.u64 	%r26, %rd41;
	mov.b64 	{%r27, %r28}, %rd71;
	mov.b64 	{%r29, %r30}, %rd72;
	shf.l.wrap.b32 	%r31, %r30, %r27, 2;
	shf.l.wrap.b32 	%r32, %r27, %r28, 2;
	mov.b64 	%rd42, {%r31, %r32};
	shl.b64 	%rd43, %rd72, 2;
	shr.u64 	%rd44, %rd42, 63;
	cvt.u32.u64 	%r33, %rd44;
	add.s32 	%r34, %r33, %r26;
	setp.eq.s32 	%p6, %r25, 0;
	neg.s32 	%r35, %r34;
	selp.b32 	%r46, %r34, %r35, %p6;
	setp.gt.s64 	%p7, %rd42, -1;
	mov.b64 	%rd45, 0;
	{
	.reg .u32 %r0, %r1, %r2, %r3, %a0, %a1, %a2, %a3, %b0, %b1, %b2, %b3;
	mov.b64 	{%a0,%a1}, %rd45;
	mov.b64 	{%a2,%a3}, %rd45;
	mov.b64 	{%b0,%b1}, %rd43;
	mov.b64 	{%b2,%b3}, %rd42;
	sub.cc.u32 	%r0, %a0, %b0;
	subc.cc.u32 	%r1, %a1, %b1;
	subc.cc.u32 	%r2, %a2, %b2;
	subc.u32 	%r3, %a3, %b3;
	mov.b64 	%rd46, {%r0,%r1};
	mov.b64 	%rd47, {%r2,%r3};
	}
	xor.b32  	%r36, %r25, -2147483648;
	selp.b64 	%rd73, %rd42, %rd47, %p7;
	selp.b64 	%rd14, %rd43, %rd46, %p7;
	selp.b32 	%r17, %r25, %r36, %p7;
	clz.b64 	%r37, %rd73;
	cvt.u64.u32 	%rd15, %r37;
	setp.eq.s32 	%p8, %r37, 0;
	@%p8 bra 	$L__BB1_8;
	cvt.u32.u64 	%r38, %rd15;
	and.b32  	%r39, %r38, 63;
	shl.b64 	%rd48, %rd73, %r39;
	shr.u64 	%rd49, %rd14, 1;
	not.b32 	%r40, %r38;
	and.b32  	%r41, %r40, 63;
	shr.u64 	%rd50, %rd49, %r41;
	or.b64  	%rd73, %rd48, %rd50;
$L__BB1_8:
	mov.b64 	%rd51, -3958705157555305931;
	{
	.reg .u32 %r0, %r1, %r2, %r3, %alo, %ahi, %blo, %bhi;
	mov.b64 	{%alo,%ahi}, %rd73;
	mov.b64 	{%blo,%bhi}, %rd51;
	mul.lo.u32 	%r0, %alo, %blo;
	mul.hi.u32 	%r1, %alo, %blo;
	mad.lo.cc.u32 	%r1, %alo, %bhi, %r1;
	madc.hi.u32 	%r2, %alo, %bhi, 0;
	mad.lo.cc.u32 	%r1, %ahi, %blo, %r1;
	madc.hi.cc.u32 	%r2, %ahi, %blo, %r2;
	madc.hi.u32 	%r3, %ahi, %bhi, 0;
	mad.lo.cc.u32 	%r2, %ahi, %bhi, %r2;
	addc.u32 	%r3, %r3, 0;
	mov.b64 	%rd52, {%r0,%r1};
	mov.b64 	%rd53, {%r2,%r3};
	}
	setp.gt.s64 	%p9, %rd53, 0;
	{
	.reg .u32 %r0, %r1, %r2, %r3, %a0, %a1, %a2, %a3, %b0, %b1, %b2, %b3;
	mov.b64 	{%a0,%a1}, %rd52;
	mov.b64 	{%a2,%a3}, %rd53;
	mov.b64 	{%b0,%b1}, %rd52;
	mov.b64 	{%b2,%b3}, %rd53;
	add.cc.u32 	%r0, %a0, %b0;
	addc.cc.u32 	%r1, %a1, %b1;
	addc.cc.u32 	%r2, %a2, %b2;
	addc.u32 	%r3, %a3, %b3;
	mov.b64 	%rd54, {%r0,%r1};
	mov.b64 	%rd55, {%r2,%r3};
	}
	selp.b64 	%rd56, %rd55, %rd53, %p9;
	selp.s64 	%rd57, -1, 0, %p9;
	sub.s64 	%rd58, %rd57, %rd15;
	cvt.u64.u32 	%rd59, %r17;
	shl.b64 	%rd60, %rd59, 32;
	add.s64 	%rd61, %rd56, 1;
	shr.u64 	%rd62, %rd61, 10;
	add.s64 	%rd63, %rd62, 1;
	shr.u64 	%rd64, %rd63, 1;
	shl.b64 	%rd65, %rd58, 52;
	add.s64 	%rd66, %rd65, %rd64;
	add.s64 	%rd67, %rd66, 4602678819172646912;
	or.b64  	%rd68, %rd67, %rd60;
	mov.b64 	%fd4, %rd68;
$L__BB1_9:
	st.param.f64 	[func_retval0], %fd4;
	st.param.b32 	[func_retval0+8], %r46;
	ret;

}


// ===== COMPILED SASS (sm_100) =====

	.target	sm_100

	.elftype	@"ET_EXEC"


//--------------------- .note.nv.tkinfo           --------------------------
	.section	.note.nv.tkinfo,"",@"SHT_NOTE"
	.sectionflags	@"SHF_NOTE_NV_TKINFO"
	.tkinfo
        /*0018*/ 	.word	0x00000002
        /*0030*/ 	.string	""
        /*0030*/ 	.string	"ptxas"
        /*0030*/ 	.string	"Cuda compilation tools, release 13.0, V13.0.88"
        /*0030*/ 	.string	"Build cuda_13.0.r13.0/compiler.36424714_0"
        /*0030*/ 	.string	"-arch sm_100 -m 64 "



//--------------------- .note.nv.cuinfo           --------------------------
	.section	.note.nv.cuinfo,"",@"SHT_NOTE"
	.sectionflags	@"SHF_NOTE_NV_CUINFO"
        /*0018*/ 	.short	0x0002
        /*001a*/ 	.short	0x0064
        /*001c*/ 	.short	0x0082
	.zero		2


//--------------------- .nv.info                  --------------------------
	.section	.nv.info,"",@"SHT_CUDA_INFO"
	.align	4


	//----- nvinfo : EIATTR_REGCOUNT
	.align		4
        /*0000*/ 	.byte	0x04, 0x2f
        /*0002*/ 	.short	(.L_3 - .L_2)
	.align		4
.L_2:
        /*0004*/ 	.word	index@(_Z6kernelP6vectorP7double2S1_S_dd)
        /*0008*/ 	.word	0x0000001e


	//----- nvinfo : EIATTR_FRAME_SIZE
	.align		4
.L_3:
        /*000c*/ 	.byte	0x04, 0x11
        /*000e*/ 	.short	(.L_5 - .L_4)
	.align		4
.L_4:
        /*0010*/ 	.word	index@($_Z6kernelP6vectorP7double2S1_S_dd$__internal_trig_reduction_slowpathd)
        /*0014*/ 	.word	0x00000028


	//----- nvinfo : EIATTR_FRAME_SIZE
	.align		4
.L_5:
        /*0018*/ 	.byte	0x04, 0x11
        /*001a*/ 	.short	(.L_7 - .L_6)
	.align		4
.L_6:
        /*001c*/ 	.word	index@($__internal_1_$__cuda_sm20_dsqrt_rn_f64_mediumpath_v1)
        /*0020*/ 	.word	0x00000028


	//----- nvinfo : EIATTR_FRAME_SIZE
	.align		4
.L_7:
        /*0024*/ 	.byte	0x04, 0x11
        /*0026*/ 	.short	(.L_9 - .L_8)
	.align		4
.L_8:
        /*0028*/ 	.word	index@($__internal_0_$__cuda_sm20_dblrcp_rn_slowpath_v3)
        /*002c*/ 	.word	0x00000028


	//----- nvinfo : EIATTR_FRAME_SIZE
	.align		4
.L_9:
        /*0030*/ 	.byte	0x04, 0x11
        /*0032*/ 	.short	(.L_11 - .L_10)
	.align		4
.L_10:
        /*0034*/ 	.word	index@(_Z6kernelP6vectorP7double2S1_S_dd)
        /*0038*/ 	.word	0x00000028


	//----- nvinfo : EIATTR_MIN_STACK_SIZE
	.align		4
.L_11:
        /*003c*/ 	.byte	0x04, 0x12
        /*003e*/ 	.short	(.L_13 - .L_12)
	.align		4
.L_12:
        /*0040*/ 	.word	index@(_Z6kernelP6vectorP7double2S1_S_dd)
        /*0044*/ 	.word	0x00000028
.L_13:


//--------------------- .nv.compat                --------------------------
	.section	.nv.compat,"",@"SHT_CUDA_COMPAT_INFO"
	.align	4
        /*0000*/ 	.byte	0x02, 0x09, 0x00, 0x00, 0x02, 0x02, 0x01, 0x00, 0x02, 0x05, 0x05, 0x00, 0x03, 0x07, 0x01, 0x01
        /*0010*/ 	.byte	0x02, 0x03, 0x00, 0x00, 0x02, 0x06, 0x01, 0x00, 0x04, 0x0b, 0x08, 0x00, 0x01, 0x00, 0x00, 0x00
        /*0020*/ 	.byte	0x00, 0x00, 0x00, 0x00


//--------------------- .nv.info._Z6kernelP6vectorP7double2S1_S_dd --------------------------
	.section	.nv.info._Z6kernelP6vectorP7double2S1_S_dd,"",@"SHT_CUDA_INFO"
	.sectionflags	@""
	.align	4


	//----- nvinfo : EIATTR_CUDA_API_VERSION
	.align		4
        /*0000*/ 	.byte	0x04, 0x37
        /*0002*/ 	.short	(.L_15 - .L_14)
.L_14:
        /*0004*/ 	.word	0x00000082


	//----- nvinfo : EIATTR_KPARAM_INFO
	.align		4
.L_15:
        /*0008*/ 	.byte	0x04, 0x17
        /*000a*/ 	.short	(.L_17 - .L_16)
.L_16:
        /*000c*/ 	.word	0x00000000
        /*0010*/ 	.short	0x0005
        /*0012*/ 	.short	0x0040
        /*0014*/ 	.byte	0x00, 0xf0, 0x21, 0x00


	//----- nvinfo : EIATTR_KPARAM_INFO
	.align		4
.L_17:
        /*0018*/ 	.byte	0x04, 0x17
        /*001a*/ 	.short	(.L_19 - .L_18)
.L_18:
        /*001c*/ 	.word	0x00000000
        /*0020*/ 	.short	0x0004
        /*0022*/ 	.short	0x0038
        /*0024*/ 	.byte	0x00, 0xf0, 0x21, 0x00


	//----- nvinfo : EIATTR_KPARAM_INFO
	.align		4
.L_19:
        /*0028*/ 	.byte	0x04, 0x17
        /*002a*/ 	.short	(.L_21 - .L_20)
.L_20:
        /*002c*/ 	.word	0x00000000
        /*0030*/ 	.short	0x0003
        /*0032*/ 	.short	0x0020
        /*0034*/ 	.byte	0x00, 0xf0, 0x61, 0x00


	//----- nvinfo : EIATTR_KPARAM_INFO
	.align		4
.L_21:
        /*0038*/ 	.byte	0x04, 0x17
        /*003a*/ 	.short	(.L_23 - .L_22)
.L_22:
        /*003c*/ 	.word	0x00000000
        /*0040*/ 	.short	0x0002
        /*0042*/ 	.short	0x0010
        /*0044*/ 	.byte	0x00, 0xf0, 0x41, 0x00


	//----- nvinfo : EIATTR_KPARAM_INFO
	.align		4
.L_23:
        /*0048*/ 	.byte	0x04, 0x17
        /*004a*/ 	.short	(.L_25 - .L_24)
.L_24:
        /*004c*/ 	.word	0x00000000
        /*0050*/ 	.short	0x0001
        /*0052*/ 	.short	0x0008
        /*0054*/ 	.byte	0x00, 0xf5, 0x21, 0x00


	//----- nvinfo : EIATTR_KPARAM_INFO
	.align		4
.L_25:
        /*0058*/ 	.byte	0x04, 0x17
        /*005a*/ 	.short	(.L_27 - .L_26)
.L_26:
        /*005c*/ 	.word	0x00000000
        /*0060*/ 	.short	0x0000
        /*0062*/ 	.short	0x0000
        /*0064*/ 	.byte	0x00, 0xf5, 0x21, 0x00


	//----- nvinfo : EIATTR_SPARSE_MMA_MASK
	.align		4
.L_27:
        /*0068*/ 	.byte	0x03, 0x50
        /*006a*/ 	.short	0x0000


	//----- nvinfo : EIATTR_MAXREG_COUNT
	.align		4
        /*006c*/ 	.byte	0x03, 0x1b
        /*006e*/ 	.short	0x00ff


	//----- nvinfo : EIATTR_MERCURY_ISA_VERSION
	.align		4
        /*0070*/ 	.byte	0x03, 0x5f
        /*0072*/ 	.short	0x0101


	//----- nvinfo : EIATTR_VRC_CTA_INIT_COUNT
	.align		4
        /*0074*/ 	.byte	0x02, 0x4a
	.zero		1
	.zero		1


	//----- nvinfo : EIATTR_EXIT_INSTR_OFFSETS
	.align		4
        /*0078*/ 	.byte	0x04, 0x1c
        /*007a*/ 	.short	(.L_29 - .L_28)


	//   ....[0]....
.L_28:
        /*007c*/ 	.word	0x00000b20


	//----- nvinfo : EIATTR_CRS_STACK_SIZE
	.align		4
.L_29:
        /*0080*/ 	.byte	0x04, 0x1e
        /*0082*/ 	.short	(.L_31 - .L_30)
.L_30:
        /*0084*/ 	.word	0x00000000


	//----- nvinfo : EIATTR_CBANK_PARAM_SIZE
	.align		4
.L_31:
        /*0088*/ 	.byte	0x03, 0x19
        /*008a*/ 	.short	0x0048


	//----- nvinfo : EIATTR_PARAM_CBANK
	.align		4
        /*008c*/ 	.byte	0x04, 0x0a
        /*008e*/ 	.short	(.L_33 - .L_32)
	.align		4
.L_32:
        /*0090*/ 	.word	index@(.nv.constant0._Z6kernelP6vectorP7double2S1_S_dd)
        /*0094*/ 	.short	0x0380
        /*0096*/ 	.short	0x0048


	//----- nvinfo : EIATTR_SW_WAR
	.align		4
.L_33:
        /*0098*/ 	.byte	0x04, 0x36
        /*009a*/ 	.short	(.L_35 - .L_34)
.L_34:
        /*009c*/ 	.word	0x00000008
.L_35:


//--------------------- .nv.callgraph             --------------------------
	.section	.nv.callgraph,"",@"SHT_CUDA_CALLGRAPH"
	.align	4
	.sectionentsize	8
	.align		4
        /*0000*/ 	.word	0x00000000
	.align		4
        /*0004*/ 	.word	0xffffffff
	.align		4
        /*0008*/ 	.word	0x00000000
	.align		4
        /*000c*/ 	.word	0xfffffffe
	.align		4
        /*0010*/ 	.word	0x00000000
	.align		4
        /*0014*/ 	.word	0xfffffffd
	.align		4
        /*0018*/ 	.word	0x00000000
	.align		4
        /*001c*/ 	.word	0xfffffffc


//--------------------- .nv.constant4             --------------------------
	.section	.nv.constant4,"a",@progbits
	.align	8
	.align		8
.nv.constant4:
        /*0000*/ 	.dword	i
	.align		8
        /*0008*/ 	.dword	__cudart_i2opi_d


//--------------------- .text._Z6kernelP6vectorP7double2S1_S_dd --------------------------
	.section	.text._Z6kernelP6vectorP7double2S1_S_dd,"ax",@progbits
	.align	128
        .global         _Z6kernelP6vectorP7double2S1_S_dd
        .type           _Z6kernelP6vectorP7double2S1_S_dd,@function
        .size           _Z6kernelP6vectorP7double2S1_S_dd,(.L_x_26 - _Z6kernelP6vectorP7double2S1_S_dd)
        .other          _Z6kernelP6vectorP7double2S1_S_dd,@"STO_CUDA_ENTRY STV_DEFAULT"
_Z6kernelP6vectorP7double2S1_S_dd:
.text._Z6kernelP6vectorP7double2S1_S_dd:
[----:B------:R-:W0:Y:S01]  /*0000*/  LDC R1, c[0x0][0x37c] ;  /* 0x0000df00ff017b82 */ /* 0x000e220000000800 */
[----:B------:R-:W1:Y:S07]  /*0010*/  S2R R0, SR_CTAID.X ;  /* 0x0000000000007919 */ /* 0x000e6e0000002500 */
[----:B------:R-:W2:Y:S01]  /*0020*/  LDC.64 R2, c[0x0][0x380] ;  /* 0x0000e000ff027b82 */ /* 0x000ea20000000a00 */
[----:B------:R-:W1:Y:S01]  /*0030*/  LDCU UR6, c[0x0][0x360] ;  /* 0x00006c00ff0677ac */ /* 0x000e620008000800 */
[----:B0-----:R-:W-:Y:S01]  /*0040*/  VIADD R1, R1, 0xffffffd8 ;  /* 0xffffffd801017836 */ /* 0x001fe20000000000 */
[----:B------:R-:W1:Y:S01]  /*0050*/  S2R R5, SR_TID.X ;  /* 0x0000000000057919 */ /* 0x000e620000002100 */
[----:B------:R-:W0:Y:S01]  /*0060*/  LDCU.64 UR4, c[0x0][0x358] ;  /* 0x00006b00ff0477ac */ /* 0x000e220008000a00 */
[----:B------:R-:W3:Y:S01]  /*0070*/  LDCU.128 UR8, c[0x0][0x3a0] ;  /* 0x00007400ff0877ac */ /* 0x000ee20008000c00 */
[----:B-1----:R-:W-:Y:S01]  /*0080*/  IMAD R0, R0, UR6, R5 ;  /* 0x0000000600007c24 */ /* 0x002fe2000f8e0205 */
[----:B------:R-:W1:Y:S03]  /*0090*/  LDCU.64 UR6, c[0x0][0x3b0] ;  /* 0x00007600ff0677ac */ /* 0x000e660008000a00 */
[----:B--2---:R-:W-:-:S05]  /*00a0*/  IMAD.WIDE R2, R0, 0x18, R2 ;  /* 0x0000001800027825 */ /* 0x004fca00078e0202 */
[----:B0-----:R-:W3:Y:S04]  /*00b0*/  LDG.E.64 R6, desc[UR4][R2.64+0x8] ;  /* 0x0000080402067981 */ /* 0x001ee8000c1e1b00 */
[----:B------:R-:W2:Y:S04]  /*00c0*/  LDG.E.64 R4, desc[UR4][R2.64] ;  /* 0x0000000402047981 */ /* 0x000ea8000c1e1b00 */
[----:B------:R-:W1:Y:S01]  /*00d0*/  LDG.E.64 R8, desc[UR4][R2.64+0x10] ;  /* 0x0000100402087981 */ /* 0x000e62000c1e1b00 */
[----:B------:R-:W-:Y:S01]  /*00e0*/  BSSY.RECONVERGENT B0, `(.L_x_0) ;  /* 0x0000019000007945 */ /* 0x000fe20003800200 */
[----:B---3--:R-:W-:-:S02]  /*00f0*/  DADD R6, R6, -UR10 ;  /* 0x8000000a06067e29 */ /* 0x008fc40008000000 */
[----:B--2---:R-:W-:-:S06]  /*0100*/  DADD R4, R4, -UR8 ;  /* 0x8000000804047e29 */ /* 0x004fcc0008000000 */
[----:B------:R-:W-:Y:S02]  /*0110*/  DMUL R6, R6, R6 ;  /* 0x0000000606067228 */ /* 0x000fe40000000000 */
[----:B-1----:R-:W-:-:S06]  /*0120*/  DADD R8, R8, -UR6 ;  /* 0x8000000608087e29 */ /* 0x002fcc0008000000 */
[----:B------:R-:W-:Y:S01]  /*0130*/  DFMA R4, R4, R4, R6 ;  /* 0x000000040404722b */ /* 0x000fe20000000006 */
[----:B------:R-:W-:Y:S02]  /*0140*/  IMAD.MOV.U32 R6, RZ, RZ, 0x0 ;  /* 0x00000000ff067424 */ /* 0x000fe400078e00ff */
[----:B------:R-:W-:-:S05]  /*0150*/  IMAD.MOV.U32 R7, RZ, RZ, 0x3fd80000 ;  /* 0x3fd80000ff077424 */ /* 0x000fca00078e00ff */
[----:B------:R-:W-:-:S06]  /*0160*/  DFMA R4, R8, R8, R4 ;  /* 0x000000080804722b */ /* 0x000fcc0000000004 */
[----:B------:R-:W0:Y:S04]  /*0170*/  MUFU.RSQ64H R9, R5 ;  /* 0x0000000500097308 */ /* 0x000e280000001c00 */
[----:B------:R-:W-:-:S05]  /*0180*/  VIADD R8, R5, 0xfcb00000 ;  /* 0xfcb0000005087836 */ /* 0x000fca0000000000 */
[----:B------:R-:W-:Y:S01]  /*0190*/  ISETP.GE.U32.AND P0, PT, R8, 0x7ca00000, PT ;  /* 0x7ca000000800780c */ /* 0x000fe20003f06070 */
[----:B0-----:R-:W-:-:S08]  /*01a0*/  DMUL R2, R8, R8 ;  /* 0x0000000808027228 */ /* 0x001fd00000000000 */
[----:B------:R-:W-:-:S08]  /*01b0*/  DFMA R2, R4, -R2, 1 ;  /* 0x3ff000000402742b */ /* 0x000fd00000000802 */
[----:B------:R-:W-:Y:S02]  /*01c0*/  DFMA R6, R2, R6, 0.5 ;  /* 0x3fe000000206742b */ /* 0x000fe40000000006 */
[----:B------:R-:W-:-:S08]  /*01d0*/  DMUL R2, R8, R2 ;  /* 0x0000000208027228 */ /* 0x000fd00000000000 */
[----:B------:R-:W-:-:S08]  /*01e0*/  DFMA R10, R6, R2, R8 ;  /* 0x00000002060a722b */ /* 0x000fd00000000008 */
[----:B------:R-:W-:Y:S02]  /*01f0*/  DMUL R12, R4, R10 ;  /* 0x0000000a040c7228 */ /* 0x000fe40000000000 */
[----:B------:R-:W-:Y:S02]  /*0200*/  VIADD R17, R11, 0xfff00000 ;  /* 0xfff000000b117836 */ /* 0x000fe40000000000 */
[----:B------:R-:W-:-:S04]  /*0210*/  IMAD.MOV.U32 R16, RZ, RZ, R10 ;  /* 0x000000ffff107224 */ /* 0x000fc800078e000a */
[----:B------:R-:W-:-:S08]  /*0220*/  DFMA R14, R12, -R12, R4 ;  /* 0x8000000c0c0e722b */ /* 0x000fd00000000004 */
[----:B------:R-:W-:Y:S01]  /*0230*/  DFMA R6, R14, R16, R12 ;  /* 0x000000100e06722b */ /* 0x000fe2000000000c */
[----:B------:R-:W-:Y:S10]  /*0240*/  @!P0 BRA `(.L_x_1) ;  /* 0x0000000000088947 */ /* 0x000ff40003800000 */
[----:B------:R-:W-:-:S07]  /*0250*/  MOV R2, 0x270 ;  /* 0x0000027000027802 */ /* 0x000fce0000000f00 */
[----:B------:R-:W-:Y:S05]  /*0260*/  CALL.REL.NOINC `($__internal_1_$__cuda_sm20_dsqrt_rn_f64_mediumpath_v1) ;  /* 0x0000000800cc7944 */ /* 0x000fea0003c00000 */
.L_x_1:
[----:B------:R-:W-:Y:S05]  /*0270*/  BSYNC.RECONVERGENT B0 ;  /* 0x0000000000007941 */ /* 0x000fea0003800200 */
.L_x_0:
[----:B------:R-:W0:Y:S01]  /*0280*/  LDCU.64 UR6, c[0x0][0x3b8] ;  /* 0x00007700ff0677ac */ /* 0x000e220008000a00 */
[----:B------:R-:W-:Y:S01]  /*0290*/  BSSY.RECONVERGENT B0, `(.L_x_2) ;  /* 0x0000018000007945 */ /* 0x000fe20003800200 */
[----:B0-----:R-:W-:-:S08]  /*02a0*/  DMUL R2, R6, UR6 ;  /* 0x0000000606027c28 */ /* 0x001fd00008000000 */
[----:B------:R-:W-:-:S14]  /*02b0*/  DSETP.NEU.AND P0, PT, |R2|, +INF , PT ;  /* 0x7ff000000200742a */ /* 0x000fdc0003f0d200 */
[----:B------:R-:W-:Y:S01]  /*02c0*/  @!P0 DMUL R12, RZ, R2 ;  /* 0x00000002ff0c8228 */ /* 0x000fe20000000000 */
[----:B------:R-:W-:Y:S01]  /*02d0*/  @!P0 IMAD.MOV.U32 R4, RZ, RZ, RZ ;  /* 0x000000ffff048224 */ /* 0x000fe200078e00ff */
[----:B------:R-:W-:Y:S09]  /*02e0*/  @!P0 BRA `(.L_x_3) ;  /* 0x0000000000488947 */ /* 0x000ff20003800000 */
[----:B------:R-:W-:Y:S01]  /*02f0*/  UMOV UR6, 0x6dc9c883 ;  /* 0x6dc9c88300067882 */ /* 0x000fe20000000000 */
[----:B------:R-:W-:Y:S01]  /*0300*/  UMOV UR7, 0x3fe45f30 ;  /* 0x3fe45f3000077882 */ /* 0x000fe20000000000 */
[C---:B------:R-:W-:Y:S02]  /*0310*/  DSETP.GE.AND P0, PT, |R2|.reuse, 2.14748364800000000000e+09, PT ;  /* 0x41e000000200742a */ /* 0x040fe40003f06200 */
[----:B------:R-:W-:Y:S01]  /*0320*/  DMUL R4, R2, UR6 ;  /* 0x0000000602047c28 */ /* 0x000fe20008000000 */
[----:B------:R-:W-:Y:S01]  /*0330*/  UMOV UR6, 0x54442d18 ;  /* 0x54442d1800067882 */ /* 0x000fe20000000000 */
[----:B------:R-:W-:-:S08]  /*0340*/  UMOV UR7, 0x3ff921fb ;  /* 0x3ff921fb00077882 */ /* 0x000fd00000000000 */
[----:B------:R-:W0:Y:S08]  /*0350*/  F2I.F64 R4, R4 ;  /* 0x0000000400047311 */ /* 0x000e300000301100 */
[----:B0-----:R-:W0:Y:S02]  /*0360*/  I2F.F64 R12, R4 ;  /* 0x00000004000c7312 */ /* 0x001e240000201c00 */
[----:B0-----:R-:W-:Y:S01]  /*0370*/  DFMA R8, R12, -UR6, R2 ;  /* 0x800000060c087c2b */ /* 0x001fe20008000002 */
[----:B------:R-:W-:Y:S01]  /*0380*/  UMOV UR6, 0x33145c00 ;  /* 0x33145c0000067882 */ /* 0x000fe20000000000 */
[----:B------:R-:W-:-:S06]  /*0390*/  UMOV UR7, 0x3c91a626 ;  /* 0x3c91a62600077882 */ /* 0x000fcc0000000000 */
[----:B------:R-:W-:Y:S01]  /*03a0*/  DFMA R8, R12, -UR6, R8 ;  /* 0x800000060c087c2b */ /* 0x000fe20008000008 */
[----:B------:R-:W-:Y:S01]  /*03b0*/  UMOV UR6, 0x252049c0 ;  /* 0x252049c000067882 */ /* 0x000fe20000000000 */
[----:B------:R-:W-:-:S06]  /*03c0*/  UMOV UR7, 0x397b839a ;  /* 0x397b839a00077882 */ /* 0x000fcc0000000000 */
[----:B------:R-:W-:Y:S01]  /*03d0*/  DFMA R12, R12, -UR6, R8 ;  /* 0x800000060c0c7c2b */ /* 0x000fe20008000008 */
[----:B------:R-:W-:Y:S10]  /*03e0*/  @!P0 BRA `(.L_x_3) ;  /* 0x0000000000088947 */ /* 0x000ff40003800000 */
[----:B------:R-:W-:-:S07]  /*03f0*/  MOV R8, 0x410 ;  /* 0x0000041000087802 */ /* 0x000fce0000000f00 */
[----:B------:R-:W-:Y:S05]  /*0400*/  CALL.REL.NOINC `($_Z6kernelP6vectorP7double2S1_S_dd$__internal_trig_reduction_slowpathd) ;  /* 0x0000000c00047944 */ /* 0x000fea0003c00000 */
.L_x_3:
[----:B------:R-:W-:Y:S05]  /*0410*/  BSYNC.RECONVERGENT B0 ;  /* 0x0000000000007941 */ /* 0x000fea0003800200 */
.L_x_2:
[----:B------:R-:W0:Y:S01]  /*0420*/  LDC.64 R2, c[0x0][0x388] ;  /* 0x0000e200ff027b82 */ /* 0x000e220000000a00 */
[----:B------:R-:W1:Y:S01]  /*0430*/  LDCU.64 UR10, c[0x0][0x3c0] ;  /* 0x00007800ff0a77ac */ /* 0x000e620008000a00 */
[----:B0-----:R-:W-:-:S05]  /*0440*/  IMAD.WIDE R2, R0, 0x10, R2 ;  /* 0x0000001000027825 */ /* 0x001fca00078e0202 */
[----:B------:R0:W5:Y:S01]  /*0450*/  LDG.E.128 R8, desc[UR4][R2.64] ;  /* 0x0000000402087981 */ /* 0x000162000c1e1d00 */
[----:B------:R-:W-:Y:S01]  /*0460*/  DMUL R20, R12, R12 ;  /* 0x0000000c0c147228 */ /* 0x000fe20000000000 */
[----:B------:R-:W-:Y:S01]  /*0470*/  IMAD.MOV.U32 R14, RZ, RZ, -0x3e107ad8 ;  /* 0xc1ef8528ff0e7424 */ /* 0x000fe200078e00ff */
[----:B------:R-:W-:Y:S01]  /*0480*/  UMOV UR6, 0x20fd8164 ;  /* 0x20fd816400067882 */ /* 0x000fe20000000000 */
[----:B------:R-:W-:Y:S01]  /*0490*/  IMAD.MOV.U32 R15, RZ, RZ, 0x3e21eea7 ;  /* 0x3e21eea7ff0f7424 */ /* 0x000fe200078e00ff */
[----:B------:R-:W-:Y:S01]  /*04a0*/  UMOV UR7, 0x3da8ff83 ;  /* 0x3da8ff8300077882 */ /* 0x000fe20000000000 */
[----:B------:R-:W-:Y:S01]  /*04b0*/  IMAD.MOV.U32 R18, RZ, RZ, 0x2cb0d246 ;  /* 0x2cb0d246ff127424 */ /* 0x000fe200078e00ff */
[----:B------:R-:W-:Y:S01]  /*04c0*/  UMOV UR8, 0xf9785eba ;  /* 0xf9785eba00087882 */ /* 0x000fe20000000000 */
[----:B------:R-:W-:Y:S01]  /*04d0*/  IMAD.MOV.U32 R19, RZ, RZ, 0x3e5ae5f1 ;  /* 0x3e5ae5f1ff137424 */ /* 0x000fe200078e00ff */
[----:B------:R-:W-:Y:S01]  /*04e0*/  UMOV UR9, 0x3de5db65 ;  /* 0x3de5db6500097882 */ /* 0x000fe20000000000 */
[----:B------:R-:W-:Y:S01]  /*04f0*/  DFMA R14, R20, -UR6, R14 ;  /* 0x80000006140e7c2b */ /* 0x000fe2000800000e */
[----:B------:R-:W-:Y:S01]  /*0500*/  UMOV UR6, 0x8e06e6d9 ;  /* 0x8e06e6d900067882 */ /* 0x000fe20000000000 */
[----:B------:R-:W-:Y:S01]  /*0510*/  UMOV UR7, 0x3e927e4f ;  /* 0x3e927e4f00077882 */ /* 0x000fe20000000000 */
[----:B-1----:R-:W-:Y:S01]  /*0520*/  DMUL R16, R6, UR10 ;  /* 0x0000000a06107c28 */ /* 0x002fe20008000000 */
[----:B------:R-:W-:Y:S01]  /*0530*/  LOP3.LUT R0, R4, 0x1, RZ, 0xc0, !PT ;  /* 0x0000000104007812 */ /* 0x000fe200078ec0ff */
[C---:B------:R-:W-:Y:S01]  /*0540*/  DFMA R18, R20.reuse, UR8, -R18 ;  /* 0x0000000814127c2b */ /* 0x040fe20008000812 */
[----:B------:R-:W-:Y:S01]  /*0550*/  UMOV UR8, 0x69ace392 ;  /* 0x69ace39200087882 */ /* 0x000fe20000000000 */
[----:B------:R-:W-:Y:S01]  /*0560*/  UMOV UR9, 0x3ec71de3 ;  /* 0x3ec71de300097882 */ /* 0x000fe20000000000 */
[C---:B------:R-:W-:Y:S01]  /*0570*/  DFMA R6, R20.reuse, R14, -UR6 ;  /* 0x8000000614067e2b */ /* 0x040fe2000800000e */
[----:B------:R-:W-:Y:S01]  /*0580*/  UMOV UR6, 0x19ddbce9 ;  /* 0x19ddbce900067882 */ /* 0x000fe20000000000 */
[----:B------:R-:W-:Y:S01]  /*0590*/  UMOV UR7, 0x3efa01a0 ;  /* 0x3efa01a000077882 */ /* 0x000fe20000000000 */
[----:B------:R-:W-:Y:S01]  /*05a0*/  DADD R14, -RZ, |R16| ;  /* 0x00000000ff0e7229 */ /* 0x000fe20000000510 */
[----:B------:R-:W-:Y:S01]  /*05b0*/  ISETP.NE.U32.AND P0, PT, R0, 0x1, PT ;  /* 0x000000010000780c */ /* 0x000fe20003f05070 */
[C---:B------:R-:W-:Y:S01]  /*05c0*/  DFMA R18, R20.reuse, R18, UR8 ;  /* 0x0000000814127e2b */ /* 0x040fe20008000012 */
[----:B------:R-:W-:Y:S01]  /*05d0*/  UMOV UR8, 0x19db62a1 ;  /* 0x19db62a100087882 */ /* 0x000fe20000000000 */
[----:B------:R-:W-:Y:S01]  /*05e0*/  UMOV UR9, 0x3f2a01a0 ;  /* 0x3f2a01a000097882 */ /* 0x000fe20000000000 */
[C---:B------:R-:W-:Y:S01]  /*05f0*/  DFMA R6, R20.reuse, R6, UR6 ;  /* 0x0000000614067e2b */ /* 0x040fe20008000006 */
[----:B------:R-:W-:Y:S01]  /*0600*/  UMOV UR6, 0x16c15d47 ;  /* 0x16c15d4700067882 */ /* 0x000fe20000000000 */
[----:B------:R-:W-:Y:S01]  /*0610*/  UMOV UR7, 0x3f56c16c ;  /* 0x3f56c16c00077882 */ /* 0x000fe20000000000 */
[----:B------:R-:W-:Y:S01]  /*0620*/  LOP3.LUT P1, RZ, R4, 0x2, RZ, 0xc0, !PT ;  /* 0x0000000204ff7812 */ /* 0x000fe2000782c0ff */
[----:B------:R-:W-:Y:S01]  /*0630*/  BSSY.RECONVERGENT B0, `(.L_x_4) ;  /* 0x000002a000007945 */ /* 0x000fe20003800200 */
[C---:B------:R-:W-:Y:S01]  /*0640*/  DFMA R22, R20.reuse, R18, -UR8 ;  /* 0x8000000814167e2b */ /* 0x040fe20008000012 */
[----:B------:R-:W-:Y:S01]  /*0650*/  UMOV UR8, 0x11110818 ;  /* 0x1111081800087882 */ /* 0x000fe20000000000 */
[----:B------:R-:W-:Y:S01]  /*0660*/  UMOV UR9, 0x3f811111 ;  /* 0x3f81111100097882 */ /* 0x000fe20000000000 */
[C---:B------:R-:W-:Y:S01]  /*0670*/  DFMA R6, R20.reuse, R6, -UR6 ;  /* 0x8000000614067e2b */ /* 0x040fe20008000006 */
[----:B------:R-:W1:Y:S01]  /*0680*/  MUFU.RCP64H R19, R15 ;  /* 0x0000000f00137308 */ /* 0x000e620000001800 */
[----:B------:R-:W-:Y:S01]  /*0690*/  UMOV UR6, 0x55555551 ;  /* 0x5555555100067882 */ /* 0x000fe20000000000 */
[----:B------:R-:W-:Y:S01]  /*06a0*/  UMOV UR7, 0x3fa55555 ;  /* 0x3fa5555500077882 */ /* 0x000fe20000000000 */
[----:B------:R-:W-:Y:S01]  /*06b0*/  VIADD R18, R15, 0x300402 ;  /* 0x003004020f127836 */ /* 0x000fe20000000000 */
[C---:B------:R-:W-:Y:S01]  /*06c0*/  DFMA R22, R20.reuse, R22, UR8 ;  /* 0x0000000814167e2b */ /* 0x040fe20008000016 */
[----:B------:R-:W-:Y:S01]  /*06d0*/  UMOV UR8, 0x55555554 ;  /* 0x5555555400087882 */ /* 0x000fe20000000000 */
[----:B------:R-:W-:Y:S01]  /*06e0*/  UMOV UR9, 0x3fc55555 ;  /* 0x3fc5555500097882 */ /* 0x000fe20000000000 */
[----:B------:R-:W-:-:S05]  /*06f0*/  DFMA R6, R20, R6, UR6 ;  /* 0x0000000614067e2b */ /* 0x000fca0008000006 */
[----:B------:R-:W-:-:S03]  /*0700*/  DFMA R22, R20, R22, -UR8 ;  /* 0x8000000814167e2b */ /* 0x000fc60008000016 */
[----:B------:R-:W-:Y:S02]  /*0710*/  DFMA R6, R20, R6, -0.5 ;  /* 0xbfe000001406742b */ /* 0x000fe40000000006 */
[----:B-1----:R-:W-:-:S03]  /*0720*/  DFMA R24, -|R16|, R18, 1 ;  /* 0x3ff000001018742b */ /* 0x002fc60000000312 */
[----:B------:R-:W-:-:S03]  /*0730*/  DFMA R22, R20, R22, RZ ;  /* 0x000000161416722b */ /* 0x000fc600000000ff */
[----:B------:R-:W-:Y:S02]  /*0740*/  DFMA R20, R20, R6, 1 ;  /* 0x3ff000001414742b */ /* 0x000fe40000000006 */
[----:B------:R-:W-:-:S03]  /*0750*/  DFMA R24, R24, R24, R24 ;  /* 0x000000181818722b */ /* 0x000fc60000000018 */
[----:B------:R-:W-:-:S05]  /*0760*/  DFMA R6, R22, R12, R12 ;  /* 0x0000000c1606722b */ /* 0x000fca000000000c */
[----:B------:R-:W-:-:S05]  /*0770*/  DFMA R12, R18, R24, R18 ;  /* 0x00000018120c722b */ /* 0x000fca0000000012 */
[----:B------:R-:W-:Y:S02]  /*0780*/  LOP3.LUT R19, R7, 0x80000000, RZ, 0x3c, !PT ;  /* 0x8000000007137812 */ /* 0x000fe400078e3cff */
[----:B------:R-:W-:Y:S01]  /*0790*/  FSEL R4, R20, R6, !P0 ;  /* 0x0000000614047208 */ /* 0x000fe20004000000 */
[----:B------:R-:W-:Y:S01]  /*07a0*/  DFMA R22, -|R16|, R12, 1 ;  /* 0x3ff000001016742b */ /* 0x000fe2000000030c */
[----:B------:R-:W-:Y:S02]  /*07b0*/  FSEL R5, R21, R7, !P0 ;  /* 0x0000000715057208 */ /* 0x000fe40004000000 */
[----:B------:R-:W-:Y:S02]  /*07c0*/  FSEL R6, R6, R20, !P0 ;  /* 0x0000001406067208 */ /* 0x000fe40004000000 */
[----:B------:R-:W-:Y:S02]  /*07d0*/  FSEL R7, R19, R21, !P0 ;  /* 0x0000001513077208 */ /* 0x000fe40004000000 */
[----:B------:R-:W-:Y:S01]  /*07e0*/  FSETP.GEU.AND P0, PT, |R18|, 5.8789094863358348022e-39, PT ;  /* 0x004004021200780b */ /* 0x000fe20003f0e200 */
[----:B------:R-:W-:Y:S01]  /*07f0*/  DFMA R12, R12, R22, R12 ;  /* 0x000000160c0c722b */ /* 0x000fe2000000000c */
[----:B------:R-:W-:-:S02]  /*0800*/  @P1 LOP3.LUT R19, R5, 0x80000000, RZ, 0x3c, !PT ;  /* 0x8000000005131812 */ /* 0x000fc400078e3cff */
[----:B------:R-:W-:-:S03]  /*0810*/  @P1 LOP3.LUT R21, R7, 0x80000000, RZ, 0x3c, !PT ;  /* 0x8000000007151812 */ /* 0x000fc600078e3cff */
[----:B------:R-:W-:Y:S02]  /*0820*/  @P1 IMAD.MOV.U32 R5, RZ, RZ, R19 ;  /* 0x000000ffff051224 */ /* 0x000fe400078e0013 */
[----:B------:R-:W-:-:S04]  /*0830*/  @P1 IMAD.MOV.U32 R7, RZ, RZ, R21 ;  /* 0x000000ffff071224 */ /* 0x000fc800078e0015 */
[----:B0-----:R-:W-:Y:S05]  /*0840*/  @P0 BRA `(.L_x_5) ;  /* 0x0000000000200947 */ /* 0x001fea0003800000 */
[----:B------:R-:W-:Y:S01]  /*0850*/  LOP3.LUT R24, R15, 0x7fffffff, RZ, 0xc0, !PT ;  /* 0x7fffffff0f187812 */ /* 0x000fe200078ec0ff */
[----:B------:R-:W-:Y:S01]  /*0860*/  IMAD.MOV.U32 R20, RZ, RZ, R14 ;  /* 0x000000ffff147224 */ /* 0x000fe200078e000e */
[----:B------:R-:W-:Y:S01]  /*0870*/  MOV R0, 0x8b0 ;  /* 0x000008b000007802 */ /* 0x000fe20000000f00 */
[----:B------:R-:W-:Y:S02]  /*0880*/  IMAD.MOV.U32 R21, RZ, RZ, R15 ;  /* 0x000000ffff157224 */ /* 0x000fe400078e000f */
[----:B------:R-:W-:-:S07]  /*0890*/  VIADD R24, R24, 0xfff00000 ;  /* 0xfff0000018187836 */ /* 0x000fce0000000000 */
[----:B-----5:R-:W-:Y:S05]  /*08a0*/  CALL.REL.NOINC `($__internal_0_$__cuda_sm20_dblrcp_rn_slowpath_v3) ;  /* 0x0000000000a07944 */ /* 0x020fea0003c00000 */
[----:B------:R-:W-:Y:S02]  /*08b0*/  IMAD.MOV.U32 R12, RZ, RZ, R22 ;  /* 0x000000ffff0c7224 */ /* 0x000fe400078e0016 */
[----:B------:R-:W-:-:S07]  /*08c0*/  IMAD.MOV.U32 R13, RZ, RZ, R23 ;  /* 0x000000ffff0d7224 */ /* 0x000fce00078e0017 */
.L_x_5:
[----:B------:R-:W-:Y:S05]  /*08d0*/  BSYNC.RECONVERGENT B0 ;  /* 0x0000000000007941 */ /* 0x000fea0003800200 */
.L_x_4:
[-C--:B------:R-:W-:Y:S01]  /*08e0*/  DMUL R14, RZ, R12.reuse ;  /* 0x0000000cff0e7228 */ /* 0x080fe20000000000 */
[----:B------:R-:W-:Y:S01]  /*08f0*/  BSSY.RECONVERGENT B0, `(.L_x_6) ;  /* 0x0000011000007945 */ /* 0x000fe20003800200 */
[----:B------:R-:W-:-:S06]  /*0900*/  DMUL R16, R16, R12 ;  /* 0x0000000c10107228 */ /* 0x000fcc0000000000 */
[----:B------:R-:W-:-:S08]  /*0910*/  DMUL R18, R14, R14 ;  /* 0x0000000e0e127228 */ /* 0x000fd00000000000 */
[----:B------:R-:W-:-:S06]  /*0920*/  DFMA R20, R16, R16, R18 ;  /* 0x000000101014722b */ /* 0x000fcc0000000012 */
[----:B------:R-:W0:Y:S04]  /*0930*/  MUFU.RCP64H R23, R21 ;  /* 0x0000001500177308 */ /* 0x000e280000001800 */
[----:B------:R-:W-:-:S05]  /*0940*/  VIADD R22, R21, 0x300402 ;  /* 0x0030040215167836 */ /* 0x000fca0000000000 */
[----:B------:R-:W-:Y:S01]  /*0950*/  FSETP.GEU.AND P0, PT, |R22|, 5.8789094863358348022e-39, PT ;  /* 0x004004021600780b */ /* 0x000fe20003f0e200 */
[----:B0-----:R-:W-:-:S08]  /*0960*/  DFMA R24, -R20, R22, 1 ;  /* 0x3ff000001418742b */ /* 0x001fd00000000116 */
[----:B------:R-:W-:-:S08]  /*0970*/  DFMA R24, R24, R24, R24 ;  /* 0x000000181818722b */ /* 0x000fd00000000018 */
[----:B------:R-:W-:-:S08]  /*0980*/  DFMA R24, R22, R24, R22 ;  /* 0x000000181618722b */ /* 0x000fd00000000016 */
[----:B------:R-:W-:-:S08]  /*0990*/  DFMA R26, -R20, R24, 1 ;  /* 0x3ff00000141a742b */ /* 0x000fd00000000118 */
[----:B------:R-:W-:Y:S01]  /*09a0*/  DFMA R22, R24, R26, R24 ;  /* 0x0000001a1816722b */ /* 0x000fe20000000018 */
[----:B------:R-:W-:Y:S10]  /*09b0*/  @P0 BRA `(.L_x_7) ;  /* 0x0000000000100947 */ /* 0x000ff40003800000 */
[----:B------:R-:W-:Y:S02]  /*09c0*/  LOP3.LUT R24, R21, 0x7fffffff, RZ, 0xc0, !PT ;  /* 0x7fffffff15187812 */ /* 0x000fe400078ec0ff */
[----:B------:R-:W-:-:S03]  /*09d0*/  MOV R0, 0xa00 ;  /* 0x00000a0000007802 */ /* 0x000fc60000000f00 */
[----:B------:R-:W-:-:S07]  /*09e0*/  VIADD R24, R24, 0xfff00000 ;  /* 0xfff0000018187836 */ /* 0x000fce0000000000 */
[----:B-----5:R-:W-:Y:S05]  /*09f0*/  CALL.REL.NOINC `($__internal_0_$__cuda_sm20_dblrcp_rn_slowpath_v3) ;  /* 0x00000000004c7944 */ /* 0x020fea0003c00000 */
.L_x_7:
[----:B------:R-:W-:Y:S05]  /*0a00*/  BSYNC.RECONVERGENT B0 ;  /* 0x0000000000007941 */ /* 0x000fea0003800200 */
.L_x_6:
[----:B------:R-:W0:Y:S01]  /*0a10*/  LDCU.128 UR8, c[0x0][0x390] ;  /* 0x00007200ff0877ac */ /* 0x000e220008000c00 */
[-C--:B------:R-:W-:Y:S02]  /*0a20*/  DFMA R18, R16, R12.reuse, -R18 ;  /* 0x0000000c1012722b */ /* 0x080fe40000000812 */
[----:B------:R-:W-:-:S06]  /*0a30*/  DMUL R20, R14, R12 ;  /* 0x0000000c0e147228 */ /* 0x000fcc0000000000 */
[----:B------:R-:W-:Y:S02]  /*0a40*/  DMUL R18, R18, R22 ;  /* 0x0000001612127228 */ /* 0x000fe40000000000 */
[----:B------:R-:W-:Y:S02]  /*0a50*/  DFMA R20, R14, R16, R20 ;  /* 0x000000100e14722b */ /* 0x000fe40000000014 */
[----:B0-----:R-:W-:Y:S02]  /*0a60*/  DMUL R24, R6, UR10 ;  /* 0x0000000a06187c28 */ /* 0x001fe40008000000 */
[----:B------:R-:W-:-:S04]  /*0a70*/  DMUL R12, R4, UR10 ;  /* 0x0000000a040c7c28 */ /* 0x000fc80008000000 */
[----:B------:R-:W-:Y:S02]  /*0a80*/  DMUL R20, R20, R22 ;  /* 0x0000001614147228 */ /* 0x000fe40000000000 */
[----:B------:R-:W-:Y:S02]  /*0a90*/  DFMA R4, R4, UR8, R24 ;  /* 0x0000000804047c2b */ /* 0x000fe40008000018 */
[----:B------:R-:W-:-:S06]  /*0aa0*/  DFMA R12, R6, UR8, -R12 ;  /* 0x00000008060c7c2b */ /* 0x000fcc000800080c */
[C---:B------:R-:W-:Y:S02]  /*0ab0*/  DMUL R6, R18.reuse, R4 ;  /* 0x0000000412067228 */ /* 0x040fe40000000000 */
[----:B------:R-:W-:-:S06]  /*0ac0*/  DMUL R18, R18, R12 ;  /* 0x0000000c12127228 */ /* 0x000fcc0000000000 */
[C---:B------:R-:W-:Y:S02]  /*0ad0*/  DFMA R6, R20.reuse, R12, -R6 ;  /* 0x0000000c1406722b */ /* 0x040fe40000000806 */
[----:B------:R-:W-:-:S06]  /*0ae0*/  DFMA R18, R20, R4, R18 ;  /* 0x000000041412722b */ /* 0x000fcc0000000012 */
[----:B-----5:R-:W-:Y:S02]  /*0af0*/  DADD R8, R8, -R6 ;  /* 0x0000000008087229 */ /* 0x020fe40000000806 */
[----:B------:R-:W-:-:S07]  /*0b00*/  DADD R10, R10, -R18 ;  /* 0x000000000a0a7229 */ /* 0x000fce0000000812 */
[----:B------:R-:W-:Y:S01]  /*0b10*/  STG.E.128 desc[UR4][R2.64], R8 ;  /* 0x0000000802007986 */ /* 0x000fe2000c101d04 */
[----:B------:R-:W-:Y:S05]  /*0b20*/  EXIT ;  /* 0x000000000000794d */ /* 0x000fea0003800000 */
        .weak           $__internal_0_$__cuda_sm20_dblrcp_rn_slowpath_v3
        .type           $__internal_0_$__cuda_sm20_dblrcp_rn_slowpath_v3,@function
        .size           $__internal_0_$__cuda_sm20_dblrcp_rn_slowpath_v3,($__internal_1_$__cuda_sm20_dsqrt_rn_f64_mediumpath_v1 - $__internal_0_$__cuda_sm20_dblrcp_rn_slowpath_v3)
$__internal_0_$__cuda_sm20_dblrcp_rn_slowpath_v3:
[----:B------:R-:W-:Y:S01]  /*0b30*/  DSETP.GTU.AND P0, PT, |R20|, +INF , PT ;  /* 0x7ff000001400742a */ /* 0x000fe20003f0c200 */
[----:B------:R-:W-:-:S13]  /*0b40*/  BSSY.RECONVERGENT B1, `(.L_x_8) ;  /* 0x0000022000017945 */ /* 0x000fda0003800200 */
[----:B------:R-:W-:Y:S05]  /*0b50*/  @P0 BRA `(.L_x_9) ;  /* 0x0000000000780947 */ /* 0x000fea0003800000 */
[----:B------:R-:W-:-:S05]  /*0b60*/  LOP3.LUT R25, R21, 0x7fffffff, RZ, 0xc0, !PT ;  /* 0x7fffffff15197812 */ /* 0x000fca00078ec0ff */
[----:B------:R-:W-:-:S05]  /*0b70*/  VIADD R22, R25, 0xffffffff ;  /* 0xffffffff19167836 */ /* 0x000fca0000000000 */
[----:B------:R-:W-:-:S13]  /*0b80*/  ISETP.GE.U32.AND P0, PT, R22, 0x7fefffff, PT ;  /* 0x7fefffff1600780c */ /* 0x000fda0003f06070 */
[----:B------:R-:W-:Y:S01]  /*0b90*/  @P0 LOP3.LUT R23, R21, 0x7ff00000, RZ, 0x3c, !PT ;  /* 0x7ff0000015170812 */ /* 0x000fe200078e3cff */
[----:B------:R-:W-:Y:S01]  /*0ba0*/  @P0 IMAD.MOV.U32 R22, RZ, RZ, RZ ;  /* 0x000000ffff160224 */ /* 0x000fe200078e00ff */
[----:B------:R-:W-:Y:S06]  /*0bb0*/  @P0 BRA `(.L_x_10) ;  /* 0x0000000000680947 */ /* 0x000fec0003800000 */
[----:B------:R-:W-:-:S13]  /*0bc0*/  ISETP.GE.U32.AND P0, PT, R25, 0x1000001, PT ;  /* 0x010000011900780c */ /* 0x000fda0003f06070 */
[----:B------:R-:W-:Y:S05]  /*0bd0*/  @!P0 BRA `(.L_x_11) ;  /* 0x0000000000348947 */ /* 0x000fea0003800000 */
[----:B------:R-:W-:Y:S02]  /*0be0*/  VIADD R23, R21, 0xc0200000 ;  /* 0xc020000015177836 */ /* 0x000fe40000000000 */
[----:B------:R-:W-:Y:S02]  /*0bf0*/  IMAD.MOV.U32 R22, RZ, RZ, R20 ;  /* 0x000000ffff167224 */ /* 0x000fe400078e0014 */
[----:B------:R-:W0:Y:S04]  /*0c00*/  MUFU.RCP64H R25, R23 ;  /* 0x0000001700197308 */ /* 0x000e280000001800 */
[----:B0-----:R-:W-:-:S08]  /*0c10*/  DFMA R26, -R22, R24, 1 ;  /* 0x3ff00000161a742b */ /* 0x001fd00000000118 */
[----:B------:R-:W-:-:S08]  /*0c20*/  DFMA R26, R26, R26, R26 ;  /* 0x0000001a1a1a722b */ /* 0x000fd0000000001a */
[----:B------:R-:W-:-:S08]  /*0c30*/  DFMA R26, R24, R26, R24 ;  /* 0x0000001a181a722b */ /* 0x000fd00000000018 */
[----:B------:R-:W-:-:S08]  /*0c40*/  DFMA R24, -R22, R26, 1 ;  /* 0x3ff000001618742b */ /* 0x000fd0000000011a */
[----:B------:R-:W-:-:S08]  /*0c50*/  DFMA R24, R26, R24, R26 ;  /* 0x000000181a18722b */ /* 0x000fd0000000001a */
[----:B------:R-:W-:-:S08]  /*0c60*/  DMUL R24, R24, 2.2250738585072013831e-308 ;  /* 0x0010000018187828 */ /* 0x000fd00000000000 */
[----:B------:R-:W-:-:S08]  /*0c70*/  DFMA R20, -R20, R24, 1 ;  /* 0x3ff000001414742b */ /* 0x000fd00000000118 */
[----:B------:R-:W-:-:S08]  /*0c80*/  DFMA R20, R20, R20, R20 ;  /* 0x000000141414722b */ /* 0x000fd00000000014 */
[----:B------:R-:W-:Y:S01]  /*0c90*/  DFMA R22, R24, R20, R24 ;  /* 0x000000141816722b */ /* 0x000fe20000000018 */
[----:B------:R-:W-:Y:S10]  /*0ca0*/  BRA `(.L_x_10) ;  /* 0x00000000002c7947 */ /* 0x000ff40003800000 */
.L_x_11:
[----:B------:R-:W-:-:S06]  /*0cb0*/  DMUL R20, R20, 8.11296384146066816958e+31 ;  /* 0x4690000014147828 */ /* 0x000fcc0000000000 */
[----:B------:R-:W0:Y:S02]  /*0cc0*/  MUFU.RCP64H R25, R21 ;  /* 0x0000001500197308 */ /* 0x000e240000001800 */
[----:B0-----:R-:W-:-:S08]  /*0cd0*/  DFMA R22, -R20, R24, 1 ;  /* 0x3ff000001416742b */ /* 0x001fd00000000118 */
[----:B------:R-:W-:-:S08]  /*0ce0*/  DFMA R22, R22, R22, R22 ;  /* 0x000000161616722b */ /* 0x000fd00000000016 */
[----:B------:R-:W-:-:S08]  /*0cf0*/  DFMA R22, R24, R22, R24 ;  /* 0x000000161816722b */ /* 0x000fd00000000018 */
[----:B------:R-:W-:-:S08]  /*0d00*/  DFMA R24, -R20, R22, 1 ;  /* 0x3ff000001418742b */ /* 0x000fd00000000116 */
[----:B------:R-:W-:-:S08]  /*0d10*/  DFMA R22, R22, R24, R22 ;  /* 0x000000181616722b */ /* 0x000fd00000000016 */
[----:B------:R-:W-:Y:S01]  /*0d20*/  DMUL R22, R22, 8.11296384146066816958e+31 ;  /* 0x4690000016167828 */ /* 0x000fe20000000000 */
[----:B------:R-:W-:Y:S10]  /*0d30*/  BRA `(.L_x_10) ;  /* 0x0000000000087947 */ /* 0x000ff40003800000 */
.L_x_9:
[----:B------:R-:W-:Y:S01]  /*0d40*/  LOP3.LUT R23, R21, 0x80000, RZ, 0xfc, !PT ;  /* 0x0008000015177812 */ /* 0x000fe200078efcff */
[----:B------:R-:W-:-:S07]  /*0d50*/  IMAD.MOV.U32 R22, RZ, RZ, R20 ;  /* 0x000000ffff167224 */ /* 0x000fce00078e0014 */
.L_x_10:
[----:B------:R-:W-:Y:S05]  /*0d60*/  BSYNC.RECONVERGENT B1 ;  /* 0x0000000000017941 */ /* 0x000fea0003800200 */
.L_x_8:
[----:B------:R-:W-:Y:S02]  /*0d70*/  IMAD.MOV.U32 R20, RZ, RZ, R0 ;  /* 0x000000ffff147224 */ /* 0x000fe400078e0000 */
[----:B------:R-:W-:-:S04]  /*0d80*/  IMAD.MOV.U32 R21, RZ, RZ, 0x0 ;  /* 0x00000000ff157424 */ /* 0x000fc800078e00ff */
[----:B------:R-:W-:Y:S05]  /*0d90*/  RET.REL.NODEC R20 `(_Z6kernelP6vectorP7double2S1_S_dd) ;  /* 0xfffffff014987950 */ /* 0x000fea0003c3ffff */
        .weak           $__internal_1_$__cuda_sm20_dsqrt_rn_f64_mediumpath_v1
        .type           $__internal_1_$__cuda_sm20_dsqrt_rn_f64_mediumpath_v1,@function
        .size           $__internal_1_$__cuda_sm20_dsqrt_rn_f64_mediumpath_v1,($_Z6kernelP6vectorP7double2S1_S_dd$__internal_trig_reduction_slowpathd - $__internal_1_$__cuda_sm20_dsqrt_rn_f64_mediumpath_v1)
$__internal_1_$__cuda_sm20_dsqrt_rn_f64_mediumpath_v1:
[----:B------:R-:W-:Y:S01]  /*0da0*/  ISETP.GE.U32.AND P0, PT, R8, -0x3400000, PT ;  /* 0xfcc000000800780c */ /* 0x000fe20003f06070 */
[----:B------:R-:W-:Y:S01]  /*0db0*/  BSSY.RECONVERGENT B1, `(.L_x_12) ;  /* 0x0000024000017945 */ /* 0x000fe20003800200 */
[----:B------:R-:W-:-:S11]  /*0dc0*/  IMAD.MOV.U32 R11, RZ, RZ, R17 ;  /* 0x000000ffff0b7224 */ /* 0x000fd600078e0011 */
[----:B------:R-:W-:Y:S05]  /*0dd0*/  @!P0 BRA `(.L_x_13) ;  /* 0x0000000000208947 */ /* 0x000fea0003800000 */
[----:B------:R-:W-:-:S10]  /*0de0*/  DFMA.RM R10, R14, R10, R12 ;  /* 0x0000000a0e0a722b */ /* 0x000fd4000000400c */
[----:B------:R-:W-:-:S05]  /*0df0*/  IADD3 R6, P0, PT, R10, 0x1, RZ ;  /* 0x000000010a067810 */ /* 0x000fca0007f1e0ff */
[----:B------:R-:W-:-:S06]  /*0e00*/  IMAD.X R7, RZ, RZ, R11, P0 ;  /* 0x000000ffff077224 */ /* 0x000fcc00000e060b */
[----:B------:R-:W-:-:S08]  /*0e10*/  DFMA.RP R4, -R10, R6, R4 ;  /* 0x000000060a04722b */ /* 0x000fd00000008104 */
[----:B------:R-:W-:-:S06]  /*0e20*/  DSETP.GT.AND P0, PT, R4, RZ, PT ;  /* 0x000000ff0400722a */ /* 0x000fcc0003f04000 */
[----:B------:R-:W-:Y:S02]  /*0e30*/  FSEL R6, R6, R10, P0 ;  /* 0x0000000a06067208 */ /* 0x000fe40000000000 */
[----:B------:R-:W-:Y:S01]  /*0e40*/  FSEL R7, R7, R11, P0 ;  /* 0x0000000b07077208 */ /* 0x000fe20000000000 */
[----:B------:R-:W-:Y:S06]  /*0e50*/  BRA `(.L_x_14) ;  /* 0x0000000000647947 */ /* 0x000fec0003800000 */
.L_x_13:
[----:B------:R-:W-:-:S14]  /*0e60*/  DSETP.NE.AND P0, PT, R4, RZ, PT ;  /* 0x000000ff0400722a */ /* 0x000fdc0003f05000 */
[----:B------:R-:W-:Y:S05]  /*0e70*/  @!P0 BRA `(.L_x_15) ;  /* 0x0000000000588947 */ /* 0x000fea0003800000 */
[----:B------:R-:W-:-:S13]  /*0e80*/  ISETP.GE.AND P0, PT, R5, RZ, PT ;  /* 0x000000ff0500720c */ /* 0x000fda0003f06270 */
[----:B------:R-:W-:Y:S02]  /*0e90*/  @!P0 IMAD.MOV.U32 R6, RZ, RZ, 0x0 ;  /* 0x00000000ff068424 */ /* 0x000fe400078e00ff */
[----:B------:R-:W-:Y:S01]  /*0ea0*/  @!P0 IMAD.MOV.U32 R7, RZ, RZ, -0x80000 ;  /* 0xfff80000ff078424 */ /* 0x000fe200078e00ff */
[----:B------:R-:W-:Y:S06]  /*0eb0*/  @!P0 BRA `(.L_x_14) ;  /* 0x00000000004c8947 */ /* 0x000fec0003800000 */
[----:B------:R-:W-:-:S13]  /*0ec0*/  ISETP.GT.AND P0, PT, R5, 0x7fefffff, PT ;  /* 0x7fefffff0500780c */ /* 0x000fda0003f04270 */
[----:B------:R-:W-:Y:S05]  /*0ed0*/  @P0 BRA `(.L_x_15) ;  /* 0x0000000000400947 */ /* 0x000fea0003800000 */
[----:B------:R-:W-:Y:S01]  /*0ee0*/  DMUL R4, R4, 8.11296384146066816958e+31 ;  /* 0x4690000004047828 */ /* 0x000fe20000000000 */
[----:B------:R-:W-:Y:S02]  /*0ef0*/  IMAD.MOV.U32 R6, RZ, RZ, RZ ;  /* 0x000000ffff067224 */ /* 0x000fe400078e00ff */
[----:B------:R-:W-:Y:S02]  /*0f00*/  IMAD.MOV.U32 R10, RZ, RZ, 0x0 ;  /* 0x00000000ff0a7424 */ /* 0x000fe400078e00ff */
[----:B------:R-:W-:Y:S01]  /*0f10*/  IMAD.MOV.U32 R11, RZ, RZ, 0x3fd80000 ;  /* 0x3fd80000ff0b7424 */ /* 0x000fe200078e00ff */
[----:B------:R-:W0:Y:S02]  /*0f20*/  MUFU.RSQ64H R7, R5 ;  /* 0x0000000500077308 */ /* 0x000e240000001c00 */
[----:B0-----:R-:W-:-:S08]  /*0f30*/  DMUL R8, R6, R6 ;  /* 0x0000000606087228 */ /* 0x001fd00000000000 */
[----:B------:R-:W-:-:S08]  /*0f40*/  DFMA R8, R4, -R8, 1 ;  /* 0x3ff000000408742b */ /* 0x000fd00000000808 */
[----:B------:R-:W-:Y:S02]  /*0f50*/  DFMA R10, R8, R10, 0.5 ;  /* 0x3fe00000080a742b */ /* 0x000fe4000000000a */
[----:B------:R-:W-:-:S08]  /*0f60*/  DMUL R8, R6, R8 ;  /* 0x0000000806087228 */ /* 0x000fd00000000000 */
[----:B------:R-:W-:-:S08]  /*0f70*/  DFMA R8, R10, R8, R6 ;  /* 0x000000080a08722b */ /* 0x000fd00000000006 */
[----:B------:R-:W-:Y:S02]  /*0f80*/  DMUL R6, R4, R8 ;  /* 0x0000000804067228 */ /* 0x000fe40000000000 */
[----:B------:R-:W-:-:S06]  /*0f90*/  VIADD R9, R9, 0xfff00000 ;  /* 0xfff0000009097836 */ /* 0x000fcc0000000000 */
[----:B------:R-:W-:-:S08]  /*0fa0*/  DFMA R10, R6, -R6, R4 ;  /* 0x80000006060a722b */ /* 0x000fd00000000004 */
[----:B------:R-:W-:-:S10]  /*0fb0*/  DFMA R6, R8, R10, R6 ;  /* 0x0000000a0806722b */ /* 0x000fd40000000006 */
[----:B------:R-:W-:Y:S01]  /*0fc0*/  VIADD R7, R7, 0xfcb00000 ;  /* 0xfcb0000007077836 */ /* 0x000fe20000000000 */
[----:B------:R-:W-:Y:S06]  /*0fd0*/  BRA `(.L_x_14) ;  /* 0x0000000000047947 */ /* 0x000fec0003800000 */
.L_x_15:
[----:B------:R-:W-:-:S11]  /*0fe0*/  DADD R6, R4, R4 ;  /* 0x0000000004067229 */ /* 0x000fd60000000004 */
.L_x_14:
[----:B------:R-:W-:Y:S05]  /*0ff0*/  BSYNC.RECONVERGENT B1 ;  /* 0x0000000000017941 */ /* 0x000fea0003800200 */
.L_x_12:
[----:B------:R-:W-:-:S04]  /*1000*/  IMAD.MOV.U32 R3, RZ, RZ, 0x0 ;  /* 0x00000000ff037424 */ /* 0x000fc800078e00ff */
[----:B------:R-:W-:Y:S05]  /*1010*/  RET.REL.NODEC R2 `(_Z6kernelP6vectorP7double2S1_S_dd) ;  /* 0xffffffec02f87950 */ /* 0x000fea0003c3ffff */
        .type           $_Z6kernelP6vectorP7double2S1_S_dd$__internal_trig_reduction_slowpathd,@function
        .size           $_Z6kernelP6vectorP7double2S1_S_dd$__internal_trig_reduction_slowpathd,(.L_x_26 - $_Z6kernelP6vectorP7double2S1_S_dd$__internal_trig_reduction_slowpathd)
$_Z6kernelP6vectorP7double2S1_S_dd$__internal_trig_reduction_slowpathd:
[--C-:B------:R-:W-:Y:S01]  /*1020*/  SHF.R.U32.HI R12, RZ, 0x14, R3.reuse ;  /* 0x00000014ff0c7819 */ /* 0x100fe20000011603 */
[----:B------:R-:W-:Y:S02]  /*1030*/  IMAD.MOV.U32 R16, RZ, RZ, R2 ;  /* 0x000000ffff107224 */ /* 0x000fe400078e0002 */
[----:B------:R-:W-:Y:S01]  /*1040*/  IMAD.MOV.U32 R13, RZ, RZ, R3 ;  /* 0x000000ffff0d7224 */ /* 0x000fe200078e0003 */
[----:B------:R-:W-:Y:S01]  /*1050*/  LOP3.LUT R5, R12, 0x7ff, RZ, 0xc0, !PT ;  /* 0x000007ff0c057812 */ /* 0x000fe200078ec0ff */
[----:B------:R-:W-:-:S03]  /*1060*/  IMAD.MOV.U32 R4, RZ, RZ, RZ ;  /* 0x000000ffff047224 */ /* 0x000fc600078e00ff */
[----:B------:R-:W-:-:S13]  /*1070*/  ISETP.NE.AND P0, PT, R5, 0x7ff, PT ;  /* 0x000007ff0500780c */ /* 0x000fda0003f05270 */
[----:B------:R-:W-:Y:S05]  /*1080*/  @!P0 BRA `(.L_x_16) ;  /* 0x00000008004c8947 */ /* 0x000fea0003800000 */
[----:B------:R-:W-:Y:S01]  /*1090*/  VIADD R2, R5, 0xfffffc00 ;  /* 0xfffffc0005027836 */ /* 0x000fe20000000000 */
[----:B------:R-:W-:Y:S01]  /*10a0*/  BSSY.RECONVERGENT B1, `(.L_x_17) ;  /* 0x0000030000017945 */ /* 0x000fe20003800200 */
[----:B------:R-:W-:Y:S01]  /*10b0*/  IMAD.MOV.U32 R9, RZ, RZ, R3 ;  /* 0x000000ffff097224 */ /* 0x000fe200078e0003 */
[----:B------:R-:W-:Y:S02]  /*10c0*/  CS2R R10, SRZ ;  /* 0x00000000000a7805 */ /* 0x000fe4000001ff00 */
[----:B------:R-:W-:Y:S02]  /*10d0*/  SHF.R.U32.HI R17, RZ, 0x6, R2 ;  /* 0x00000006ff117819 */ /* 0x000fe40000011602 */
[----:B------:R-:W-:Y:S02]  /*10e0*/  ISETP.GE.U32.AND P0, PT, R2, 0x80, PT ;  /* 0x000000800200780c */ /* 0x000fe40003f06070 */
[C---:B------:R-:W-:Y:S02]  /*10f0*/  IADD3 R4, PT, PT, -R17.reuse, 0x13, RZ ;  /* 0x0000001311047810 */ /* 0x040fe40007ffe1ff */
[----:B------:R-:W-:-:S02]  /*1100*/  IADD3 R5, PT, PT, -R17, 0xf, RZ ;  /* 0x0000000f11057810 */ /* 0x000fc40007ffe1ff */
[----:B------:R-:W-:-:S04]  /*1110*/  SEL R4, R4, 0x12, P0 ;  /* 0x0000001204047807 */ /* 0x000fc80000000000 */
[----:B------:R-:W-:-:S13]  /*1120*/  ISETP.GE.AND P0, PT, R5, R4, PT ;  /* 0x000000040500720c */ /* 0x000fda0003f06270 */
[----:B------:R-:W-:Y:S05]  /*1130*/  @P0 BRA `(.L_x_18) ;  /* 0x0000000000980947 */ /* 0x000fea0003800000 */
[----:B------:R-:W0:Y:S01]  /*1140*/  LDC.64 R14, c[0x0][0x358] ;  /* 0x0000d600ff0e7b82 */ /* 0x000e220000000a00 */
[C---:B------:R-:W-:Y:S01]  /*1150*/  SHF.L.U64.HI R19, R16.reuse, 0xb, R13 ;  /* 0x0000000b10137819 */ /* 0x040fe2000001020d */
[----:B------:R-:W-:Y:S01]  /*1160*/  BSSY.RECONVERGENT B2, `(.L_x_19) ;  /* 0x0000022000027945 */ /* 0x000fe20003800200 */
[----:B------:R-:W-:Y:S01]  /*1170*/  IMAD.SHL.U32 R13, R16, 0x800, RZ ;  /* 0x00000800100d7824 */ /* 0x000fe200078e00ff */
[----:B------:R-:W-:Y:S01]  /*1180*/  IADD3 R16, PT, PT, RZ, -R17, -R4 ;  /* 0x80000011ff107210 */ /* 0x000fe20007ffe804 */
[----:B------:R-:W-:Y:S01]  /*1190*/  IMAD.MOV.U32 R18, RZ, RZ, RZ ;  /* 0x000000ffff127224 */ /* 0x000fe200078e00ff */
[----:B------:R-:W-:Y:S02]  /*11a0*/  CS2R R10, SRZ ;  /* 0x00000000000a7805 */ /* 0x000fe4000001ff00 */
[----:B------:R-:W-:-:S07]  /*11b0*/  LOP3.LUT R19, R19, 0x80000000, RZ, 0xfc, !PT ;  /* 0x8000000013137812 */ /* 0x000fce00078efcff */
.L_x_20:
[----:B------:R-:W1:Y:S01]  /*11c0*/  LDC.64 R2, c[0x4][0x8] ;  /* 0x01000200ff027b82 */ /* 0x000e620000000a00 */
[----:B0-----:R-:W-:Y:S02]  /*11d0*/  R2UR UR6, R14 ;  /* 0x000000000e0672ca */ /* 0x001fe400000e0000 */
[----:B------:R-:W-:Y:S01]  /*11e0*/  R2UR UR7, R15 ;  /* 0x000000000f0772ca */ /* 0x000fe200000e0000 */
[----:B-1----:R-:W-:-:S12]  /*11f0*/  IMAD.WIDE R2, R5, 0x8, R2 ;  /* 0x0000000805027825 */ /* 0x002fd800078e0202 */
[----:B------:R-:W2:Y:S01]  /*1200*/  LDG.E.64.CONSTANT R2, desc[UR6][R2.64] ;  /* 0x0000000602027981 */ /* 0x000ea2000c1e9b00 */
[----:B------:R-:W-:Y:S02]  /*1210*/  VIADD R16, R16, 0x1 ;  /* 0x0000000110107836 */ /* 0x000fe40000000000 */
[----:B------:R-:W-:Y:S02]  /*1220*/  VIADD R5, R5, 0x1 ;  /* 0x0000000105057836 */ /* 0x000fe40000000000 */
[----:B--2---:R-:W-:-:S04]  /*1230*/  IMAD.WIDE.U32 R10, P2, R2, R13, R10 ;  /* 0x0000000d020a7225 */ /* 0x004fc8000784000a */
[----:B------:R-:W-:Y:S02]  /*1240*/  IMAD R21, R2, R19, RZ ;  /* 0x0000001302157224 */ /* 0x000fe400078e02ff */
[CC--:B------:R-:W-:Y:S02]  /*1250*/  IMAD R20, R3.reuse, R13.reuse, RZ ;  /* 0x0000000d03147224 */ /* 0x0c0fe400078e02ff */
[----:B------:R-:W-:Y:S01]  /*1260*/  IMAD.HI.U32 R23, R3, R13, RZ ;  /* 0x0000000d03177227 */ /* 0x000fe200078e00ff */
[----:B------:R-:W-:-:S03]  /*1270*/  IADD3 R11, P0, PT, R21, R11, RZ ;  /* 0x0000000b150b7210 */ /* 0x000fc60007f1e0ff */
[----:B------:R-:W-:Y:S01]  /*1280*/  IMAD R21, R18, 0x8, R1 ;  /* 0x0000000812157824 */ /* 0x000fe200078e0201 */
[----:B------:R-:W-:Y:S01]  /*1290*/  IADD3 R11, P1, PT, R20, R11, RZ ;  /* 0x0000000b140b7210 */ /* 0x000fe20007f3e0ff */
[----:B------:R-:W-:-:S04]  /*12a0*/  IMAD.HI.U32 R20, R2, R19, RZ ;  /* 0x0000001302147227 */ /* 0x000fc800078e00ff */
[----:B------:R-:W-:Y:S01]  /*12b0*/  IMAD.X R2, RZ, RZ, R20, P2 ;  /* 0x000000ffff027224 */ /* 0x000fe200010e0614 */
[----:B------:R0:W-:Y:S01]  /*12c0*/  STL.64 [R21], R10 ;  /* 0x0000000a15007387 */ /* 0x0001e20000100a00 */
[----:B------:R-:W-:-:S03]  /*12d0*/  IMAD.HI.U32 R20, R3, R19, RZ ;  /* 0x0000001303147227 */ /* 0x000fc600078e00ff */
[----:B------:R-:W-:Y:S01]  /*12e0*/  IADD3.X R2, P0, PT, R23, R2, RZ, P0, !PT ;  /* 0x0000000217027210 */ /* 0x000fe2000071e4ff */
[----:B------:R-:W-:Y:S02]  /*12f0*/  IMAD R3, R3, R19, RZ ;  /* 0x0000001303037224 */ /* 0x000fe400078e02ff */
[----:B------:R-:W-:-:S03]  /*1300*/  VIADD R18, R18, 0x1 ;  /* 0x0000000112127836 */ /* 0x000fc60000000000 */
[----:B------:R-:W-:Y:S01]  /*1310*/  IADD3.X R3, P1, PT, R3, R2, RZ, P1, !PT ;  /* 0x0000000203037210 */ /* 0x000fe20000f3e4ff */
[----:B------:R-:W-:Y:S01]  /*1320*/  IMAD.X R2, RZ, RZ, R20, P0 ;  /* 0x000000ffff027224 */ /* 0x000fe200000e0614 */
[----:B------:R-:W-:-:S03]  /*1330*/  ISETP.NE.AND P0, PT, R16, -0xf, PT ;  /* 0xfffffff11000780c */ /* 0x000fc60003f05270 */
[----:B------:R-:W-:Y:S02]  /*1340*/  IMAD.X R2, RZ, RZ, R2, P1 ;  /* 0x000000ffff027224 */ /* 0x000fe400008e0602 */
[----:B0-----:R-:W-:Y:S02]  /*1350*/  IMAD.MOV.U32 R10, RZ, RZ, R3 ;  /* 0x000000ffff0a7224 */ /* 0x001fe400078e0003 */
[----:B------:R-:W-:-:S06]  /*1360*/  IMAD.MOV.U32 R11, RZ, RZ, R2 ;  /* 0x000000ffff0b7224 */ /* 0x000fcc00078e0002 */
[----:B------:R-:W-:Y:S05]  /*1370*/  @P0 BRA `(.L_x_20) ;  /* 0xfffffffc00900947 */ /* 0x000fea000383ffff */
[----:B------:R-:W-:Y:S05]  /*1380*/  BSYNC.RECONVERGENT B2 ;  /* 0x0000000000027941 */ /* 0x000fea0003800200 */
.L_x_19:
[----:B------:R-:W-:-:S07]  /*1390*/  IMAD.MOV.U32 R5, RZ, RZ, R4 ;  /* 0x000000ffff057224 */ /* 0x000fce00078e0004 */
.L_x_18:
[----:B------:R-:W-:Y:S05]  /*13a0*/  BSYNC.RECONVERGENT B1 ;  /* 0x0000000000017941 */ /* 0x000fea0003800200 */
.L_x_17:
[----:B------:R-:W-:Y:S01]  /*13b0*/  LOP3.LUT P0, R25, R12, 0x3f, RZ, 0xc0, !PT ;  /* 0x0000003f0c197812 */ /* 0x000fe2000780c0ff */
[----:B------:R-:W-:-:S04]  /*13c0*/  IMAD.IADD R2, R17, 0x1, R5 ;  /* 0x0000000111027824 */ /* 0x000fc800078e0205 */
[----:B------:R-:W-:-:S05]  /*13d0*/  IMAD.U32 R23, R2, 0x8, R1 ;  /* 0x0000000802177824 */ /* 0x000fca00078e0001 */
[----:B------:R0:W-:Y:S04]  /*13e0*/  STL.64 [R23+-0x78], R10 ;  /* 0xffff880a17007387 */ /* 0x0001e80000100a00 */
[----:B------:R-:W2:Y:S04]  /*13f0*/  @P0 LDL.64 R14, [R1+0x8] ;  /* 0x00000800010e0983 */ /* 0x000ea80000100a00 */
[----:B------:R-:W3:Y:S04]  /*1400*/  LDL.64 R2, [R1+0x10] ;  /* 0x0000100001027983 */ /* 0x000ee80000100a00 */
[----:B------:R-:W4:Y:S01]  /*1410*/  LDL.64 R4, [R1+0x18] ;  /* 0x0000180001047983 */ /* 0x000f220000100a00 */
[----:B------:R-:W-:Y:S01]  /*1420*/  @P0 LOP3.LUT R12, R25, 0x3f, RZ, 0x3c, !PT ;  /* 0x0000003f190c0812 */ /* 0x000fe200078e3cff */
[----:B------:R-:W-:Y:S01]  /*1430*/  BSSY.RECONVERGENT B1, `(.L_x_21) ;  /* 0x0000034000017945 */ /* 0x000fe20003800200 */
[----:B--2---:R-:W-:-:S02]  /*1440*/  @P0 SHF.R.U64 R13, R14, 0x1, R15 ;  /* 0x000000010e0d0819 */ /* 0x004fc4000000120f */
[----:B------:R-:W-:Y:S02]  /*1450*/  @P0 SHF.R.U32.HI R15, RZ, 0x1, R15 ;  /* 0x00000001ff0f0819 */ /* 0x000fe4000001160f */
[CC--:B---3--:R-:W-:Y:S02]  /*1460*/  @P0 SHF.L.U32 R17, R2.reuse, R25.reuse, RZ ;  /* 0x0000001902110219 */ /* 0x0c8fe400000006ff */
[----:B0-----:R-:W-:Y:S02]  /*1470*/  @P0 SHF.R.U64 R10, R13, R12, R15 ;  /* 0x0000000c0d0a0219 */ /* 0x001fe4000000120f */
[--C-:B------:R-:W-:Y:S02]  /*1480*/  @P0 SHF.R.U32.HI R21, RZ, 0x1, R3.reuse ;  /* 0x00000001ff150819 */ /* 0x100fe40000011603 */
[C-C-:B------:R-:W-:Y:S02]  /*1490*/  @P0 SHF.R.U64 R19, R2.reuse, 0x1, R3.reuse ;  /* 0x0000000102130819 */ /* 0x140fe40000001203 */
[----:B------:R-:W-:-:S02]  /*14a0*/  @P0 SHF.L.U64.HI R14, R2, R25, R3 ;  /* 0x00000019020e0219 */ /* 0x000fc40000010203 */
[----:B------:R-:W-:Y:S02]  /*14b0*/  @P0 SHF.R.U32.HI R11, RZ, R12, R15 ;  /* 0x0000000cff0b0219 */ /* 0x000fe4000001160f */
[----:B------:R-:W-:Y:S02]  /*14c0*/  @P0 LOP3.LUT R2, R17, R10, RZ, 0xfc, !PT ;  /* 0x0000000a11020212 */ /* 0x000fe400078efcff */
[----:B----4-:R-:W-:Y:S02]  /*14d0*/  @P0 SHF.L.U32 R13, R4, R25, RZ ;  /* 0x00000019040d0219 */ /* 0x010fe400000006ff */
[----:B------:R-:W-:Y:S02]  /*14e0*/  @P0 SHF.R.U64 R16, R19, R12, R21 ;  /* 0x0000000c13100219 */ /* 0x000fe40000001215 */
[----:B------:R-:W-:Y:S01]  /*14f0*/  @P0 LOP3.LUT R3, R14, R11, RZ, 0xfc, !PT ;  /* 0x0000000b0e030212 */ /* 0x000fe200078efcff */
[----:B------:R-:W-:Y:S01]  /*1500*/  IMAD.SHL.U32 R14, R2, 0x4, RZ ;  /* 0x00000004020e7824 */ /* 0x000fe200078e00ff */
[----:B------:R-:W-:-:S02]  /*1510*/  @P0 SHF.L.U64.HI R11, R4, R25, R5 ;  /* 0x00000019040b0219 */ /* 0x000fc40000010205 */
[----:B------:R-:W-:Y:S02]  /*1520*/  @P0 LOP3.LUT R4, R13, R16, RZ, 0xfc, !PT ;  /* 0x000000100d040212 */ /* 0x000fe400078efcff */
[----:B------:R-:W-:Y:S02]  /*1530*/  @P0 SHF.R.U32.HI R12, RZ, R12, R21 ;  /* 0x0000000cff0c0219 */ /* 0x000fe40000011615 */
[----:B------:R-:W-:Y:S02]  /*1540*/  SHF.L.U64.HI R15, R2, 0x2, R3 ;  /* 0x00000002020f7819 */ /* 0x000fe40000010203 */
[----:B------:R-:W-:Y:S02]  /*1550*/  SHF.L.W.U32.HI R2, R3, 0x2, R4 ;  /* 0x0000000203027819 */ /* 0x000fe40000010e04 */
[----:B------:R-:W-:Y:S02]  /*1560*/  @P0 LOP3.LUT R5, R11, R12, RZ, 0xfc, !PT ;  /* 0x0000000c0b050212 */ /* 0x000fe400078efcff */
[----:B------:R-:W-:-:S02]  /*1570*/  IADD3 RZ, P0, PT, RZ, -R14, RZ ;  /* 0x8000000effff7210 */ /* 0x000fc40007f1e0ff */
[----:B------:R-:W-:Y:S02]  /*1580*/  LOP3.LUT R3, RZ, R15, RZ, 0x33, !PT ;  /* 0x0000000fff037212 */ /* 0x000fe400078e33ff */
[----:B------:R-:W-:Y:S02]  /*1590*/  SHF.L.W.U32.HI R4, R4, 0x2, R5 ;  /* 0x0000000204047819 */ /* 0x000fe40000010e05 */
[----:B------:R-:W-:Y:S02]  /*15a0*/  LOP3.LUT R11, RZ, R2, RZ, 0x33, !PT ;  /* 0x00000002ff0b7212 */ /* 0x000fe400078e33ff */
[----:B------:R-:W-:Y:S02]  /*15b0*/  IADD3.X R10, P0, PT, RZ, R3, RZ, P0, !PT ;  /* 0x00000003ff0a7210 */ /* 0x000fe4000071e4ff */
[----:B------:R-:W-:Y:S02]  /*15c0*/  LOP3.LUT R3, RZ, R4, RZ, 0x33, !PT ;  /* 0x00000004ff037212 */ /* 0x000fe400078e33ff */
[----:B------:R-:W-:-:S02]  /*15d0*/  IADD3.X R11, P1, PT, RZ, R11, RZ, P0, !PT ;  /* 0x0000000bff0b7210 */ /* 0x000fc4000073e4ff */
[----:B------:R-:W-:-:S03]  /*15e0*/  ISETP.GT.U32.AND P2, PT, R2, -0x1, PT ;  /* 0xffffffff0200780c */ /* 0x000fc60003f44070 */
[----:B------:R-:W-:Y:S01]  /*15f0*/  IMAD.X R3, RZ, RZ, R3, P1 ;  /* 0x000000ffff037224 */ /* 0x000fe200008e0603 */
[----:B------:R-:W-:-:S04]  /*1600*/  ISETP.GT.AND.EX P0, PT, R4, -0x1, PT, P2 ;  /* 0xffffffff0400780c */ /* 0x000fc80003f04320 */
[----:B------:R-:W-:Y:S02]  /*1610*/  SEL R3, R4, R3, P0 ;  /* 0x0000000304037207 */ /* 0x000fe40000000000 */
[----:B------:R-:W-:Y:S02]  /*1620*/  SEL R13, R2, R11, P0 ;  /* 0x0000000b020d7207 */ /* 0x000fe40000000000 */
[----:B------:R-:W-:Y:S02]  /*1630*/  ISETP.NE.U32.AND P1, PT, R3, RZ, PT ;  /* 0x000000ff0300720c */ /* 0x000fe40003f25070 */
[----:B------:R-:W-:Y:S02]  /*1640*/  SEL R15, R15, R10, P0 ;  /* 0x0000000a0f0f7207 */ /* 0x000fe40000000000 */
[----:B------:R-:W-:Y:S01]  /*1650*/  SEL R11, R13, R3, !P1 ;  /* 0x000000030d0b7207 */ /* 0x000fe20004800000 */
[----:B------:R-:W-:-:S05]  /*1660*/  @!P0 IMAD.MOV R14, RZ, RZ, -R14 ;  /* 0x000000ffff0e8224 */ /* 0x000fca00078e0a0e */
[----:B------:R-:W0:Y:S02]  /*1670*/  FLO.U32 R11, R11 ;  /* 0x0000000b000b7300 */ /* 0x000e2400000e0000 */
[C---:B0-----:R-:W-:Y:S02]  /*1680*/  IADD3 R12, PT, PT, -R11.reuse, 0x1f, RZ ;  /* 0x0000001f0b0c7810 */ /* 0x041fe40007ffe1ff */
[----:B------:R-:W-:-:S03]  /*1690*/  IADD3 R2, PT, PT, -R11, 0x3f, RZ ;  /* 0x0000003f0b027810 */ /* 0x000fc60007ffe1ff */
[----:B------:R-:W-:-:S05]  /*16a0*/  @P1 IMAD.MOV R2, RZ, RZ, R12 ;  /* 0x000000ffff021224 */ /* 0x000fca00078e020c */
[----:B------:R-:W-:-:S13]  /*16b0*/  ISETP.NE.AND P1, PT, R2, RZ, PT ;  /* 0x000000ff0200720c */ /* 0x000fda0003f25270 */
[----:B------:R-:W-:Y:S05]  /*16c0*/  @!P1 BRA `(.L_x_22) ;  /* 0x0000000000289947 */ /* 0x000fea0003800000 */
[--C-:B------:R-:W-:Y:S02]  /*16d0*/  SHF.R.U64 R12, R14, 0x1, R15.reuse ;  /* 0x000000010e0c7819 */ /* 0x100fe4000000120f */
[C---:B------:R-:W-:Y:S02]  /*16e0*/  LOP3.LUT R10, R2.reuse, 0x3f, RZ, 0xc0, !PT ;  /* 0x0000003f020a7812 */ /* 0x040fe400078ec0ff */
[----:B------:R-:W-:Y:S02]  /*16f0*/  SHF.R.U32.HI R14, RZ, 0x1, R15 ;  /* 0x00000001ff0e7819 */ /* 0x000fe4000001160f */
[----:B------:R-:W-:Y:S02]  /*1700*/  LOP3.LUT R11, R2, 0x3f, RZ, 0xc, !PT ;  /* 0x0000003f020b7812 */ /* 0x000fe400078e0cff */
[CC--:B------:R-:W-:Y:S02]  /*1710*/  SHF.L.U64.HI R16, R13.reuse, R10.reuse, R3 ;  /* 0x0000000a0d107219 */ /* 0x0c0fe40000010203 */
[----:B------:R-:W-:-:S02]  /*1720*/  SHF.L.U32 R10, R13, R10, RZ ;  /* 0x0000000a0d0a7219 */ /* 0x000fc400000006ff */
[-CC-:B------:R-:W-:Y:S02]  /*1730*/  SHF.R.U64 R3, R12, R11.reuse, R14.reuse ;  /* 0x0000000b0c037219 */ /* 0x180fe4000000120e */
[----:B------:R-:W-:Y:S02]  /*1740*/  SHF.R.U32.HI R11, RZ, R11, R14 ;  /* 0x0000000bff0b7219 */ /* 0x000fe4000001160e */
[----:B------:R-:W-:Y:S02]  /*1750*/  LOP3.LUT R13, R10, R3, RZ, 0xfc, !PT ;  /* 0x000000030a0d7212 */ /* 0x000fe400078efcff */
[----:B------:R-:W-:-:S07]  /*1760*/  LOP3.LUT R3, R16, R11, RZ, 0xfc, !PT ;  /* 0x0000000b10037212 */ /* 0x000fce00078efcff */
.L_x_22:
[----:B------:R-:W-:Y:S05]  /*1770*/  BSYNC.RECONVERGENT B1 ;  /* 0x0000000000017941 */ /* 0x000fea0003800200 */
.L_x_21:
[----:B------:R-:W-:-:S04]  /*1780*/  IMAD.WIDE.U32 R14, R13, 0x2168c235, RZ ;  /* 0x2168c2350d0e7825 */ /* 0x000fc800078e00ff */
[----:B------:R-:W-:Y:S01]  /*1790*/  IMAD.MOV.U32 R10, RZ, RZ, R15 ;  /* 0x000000ffff0a7224 */ /* 0x000fe200078e000f */
[----:B------:R-:W-:Y:S01]  /*17a0*/  IADD3 RZ, P1, PT, R14, R14, RZ ;  /* 0x0000000e0eff7210 */ /* 0x000fe20007f3e0ff */
[----:B------:R-:W-:Y:S02]  /*17b0*/  IMAD.MOV.U32 R11, RZ, RZ, RZ ;  /* 0x000000ffff0b7224 */ /* 0x000fe400078e00ff */
[----:B------:R-:W-:-:S04]  /*17c0*/  IMAD.HI.U32 R12, R3, -0x36f0255e, RZ ;  /* 0xc90fdaa2030c7827 */ /* 0x000fc800078e00ff */
[----:B------:R-:W-:-:S04]  /*17d0*/  IMAD.WIDE.U32 R10, R13, -0x36f0255e, R10 ;  /* 0xc90fdaa20d0a7825 */ /* 0x000fc800078e000a */
[C---:B------:R-:W-:Y:S02]  /*17e0*/  IMAD R13, R3.reuse, -0x36f0255e, RZ ;  /* 0xc90fdaa2030d7824 */ /* 0x040fe400078e02ff */
[----:B------:R-:W-:-:S04]  /*17f0*/  IMAD.WIDE.U32 R10, P2, R3, 0x2168c235, R10 ;  /* 0x2168c235030a7825 */ /* 0x000fc8000784000a */
[----:B------:R-:W-:Y:S01]  /*1800*/  IMAD.X R3, RZ, RZ, R12, P2 ;  /* 0x000000ffff037224 */ /* 0x000fe200010e060c */
[----:B------:R-:W-:Y:S02]  /*1810*/  IADD3 R11, P2, PT, R13, R11, RZ ;  /* 0x0000000b0d0b7210 */ /* 0x000fe40007f5e0ff */
[----:B------:R-:W-:Y:S02]  /*1820*/  IADD3.X RZ, P1, PT, R10, R10, RZ, P1, !PT ;  /* 0x0000000a0aff7210 */ /* 0x000fe40000f3e4ff */
[C---:B------:R-:W-:Y:S01]  /*1830*/  ISETP.GT.U32.AND P3, PT, R11.reuse, RZ, PT ;  /* 0x000000ff0b00720c */ /* 0x040fe20003f64070 */
[----:B------:R-:W-:Y:S01]  /*1840*/  IMAD.X R3, RZ, RZ, R3, P2 ;  /* 0x000000ffff037224 */ /* 0x000fe200010e0603 */
[----:B------:R-:W-:-:S04]  /*1850*/  IADD3.X R10, P2, PT, R11, R11, RZ, P1, !PT ;  /* 0x0000000b0b0a7210 */ /* 0x000fc80000f5e4ff */
[C---:B------:R-:W-:Y:S01]  /*1860*/  ISETP.GT.AND.EX P1, PT, R3.reuse, RZ, PT, P3 ;  /* 0x000000ff0300720c */ /* 0x040fe20003f24330 */
[----:B------:R-:W-:-:S03]  /*1870*/  IMAD.X R12, R3, 0x1, R3, P2 ;  /* 0x00000001030c7824 */ /* 0x000fc600010e0603 */
[----:B------:R-:W-:Y:S02]  /*1880*/  SEL R10, R10, R11, P1 ;  /* 0x0000000b0a0a7207 */ /* 0x000fe40000800000 */
[----:B------:R-:W-:Y:S02]  /*1890*/  SEL R12, R12, R3, P1 ;  /* 0x000000030c0c7207 */ /* 0x000fe40000800000 */
[----:B------:R-:W-:Y:S02]  /*18a0*/  IADD3 R3, P2, PT, R10, 0x1, RZ ;  /* 0x000000010a037810 */ /* 0x000fe40007f5e0ff */
[----:B------:R-:W-:Y:S02]  /*18b0*/  SEL R11, RZ, 0xffffffff, !P1 ;  /* 0xffffffffff0b7807 */ /* 0x000fe40004800000 */
[----:B------:R-:W-:Y:S01]  /*18c0*/  LOP3.LUT P1, R9, R9, 0x80000000, RZ, 0xc0, !PT ;  /* 0x8000000009097812 */ /* 0x000fe2000782c0ff */
[----:B------:R-:W-:Y:S02]  /*18d0*/  IMAD.X R10, RZ, RZ, R12, P2 ;  /* 0x000000ffff0a7224 */ /* 0x000fe400010e060c */
[----:B------:R-:W-:Y:S01]  /*18e0*/  IMAD.IADD R2, R11, 0x1, -R2 ;  /* 0x000000010b027824 */ /* 0x000fe200078e0a02 */
[----:B------:R-:W-:-:S02]  /*18f0*/  SHF.R.U32.HI R11, RZ, 0x1e, R5 ;  /* 0x0000001eff0b7819 */ /* 0x000fc40000011605 */
[----:B------:R-:W-:Y:S01]  /*1900*/  SHF.R.U64 R3, R3, 0xa, R10 ;  /* 0x0000000a03037819 */ /* 0x000fe2000000120a */
[----:B------:R-:W-:Y:S01]  /*1910*/  IMAD.SHL.U32 R2, R2, 0x100000, RZ ;  /* 0x0010000002027824 */ /* 0x000fe200078e00ff */
[----:B------:R-:W-:Y:S02]  /*1920*/  LEA.HI R4, R4, R11, RZ, 0x1 ;  /* 0x0000000b04047211 */ /* 0x000fe400078f08ff */
[----:B------:R-:W-:Y:S02]  /*1930*/  IADD3 R3, P2, PT, R3, 0x1, RZ ;  /* 0x0000000103037810 */ /* 0x000fe40007f5e0ff */
[----:B------:R-:W-:Y:S01]  /*1940*/  @!P0 LOP3.LUT R9, R9, 0x80000000, RZ, 0x3c, !PT ;  /* 0x8000000009098812 */ /* 0x000fe200078e3cff */
[----:B------:R-:W-:Y:S01]  /*1950*/  @P1 IMAD.MOV R4, RZ, RZ, -R4 ;  /* 0x000000ffff041224 */ /* 0x000fe200078e0a04 */
[----:B------:R-:W-:-:S04]  /*1960*/  LEA.HI.X R10, R10, RZ, RZ, 0x16, P2 ;  /* 0x000000ff0a0a7211 */ /* 0x000fc800010fb4ff */
[--C-:B------:R-:W-:Y:S02]  /*1970*/  SHF.R.U64 R3, R3, 0x1, R10.reuse ;  /* 0x0000000103037819 */ /* 0x100fe4000000120a */
[----:B------:R-:W-:Y:S02]  /*1980*/  SHF.R.U32.HI R5, RZ, 0x1, R10 ;  /* 0x00000001ff057819 */ /* 0x000fe4000001160a */
[----:B------:R-:W-:-:S04]  /*1990*/  IADD3 R16, P2, P3, RZ, RZ, R3 ;  /* 0x000000ffff107210 */ /* 0x000fc80007b5e003 */
[----:B------:R-:W-:-:S04]  /*19a0*/  IADD3.X R2, PT, PT, R2, 0x3fe00000, R5, P2, P3 ;  /* 0x3fe0000002027810 */ /* 0x000fc800017e6405 */
[----:B------:R-:W-:-:S07]  /*19b0*/  LOP3.LUT R13, R2, R9, RZ, 0xfc, !PT ;  /* 0x00000009020d7212 */ /* 0x000fce00078efcff */
.L_x_16:
[----:B------:R-:W-:Y:S02]  /*19c0*/  IMAD.MOV.U32 R9, RZ, RZ, 0x0 ;  /* 0x00000000ff097424 */ /* 0x000fe400078e00ff */
[----:B------:R-:W-:Y:S02]  /*19d0*/  IMAD.MOV.U32 R12, RZ, RZ, R16 ;  /* 0x000000ffff0c7224 */ /* 0x000fe400078e0010 */
[----:B------:R-:W-:Y:S05]  /*19e0*/  RET.REL.NODEC R8 `(_Z6kernelP6vectorP7double2S1_S_dd) ;  /* 0xffffffe408847950 */ /* 0x000fea0003c3ffff */
.L_x_23:
[----:B------:R-:W-:-:S00]  /*19f0*/  BRA `(.L_x_23) ;  /* 0xfffffffc00fc7947 */ /* 0x000fc0000383ffff */
[----:B------:R-:W-:-:S00]  /*1a00*/  NOP ;  /* 0x0000000000007918 */ /* 0x000fc00000000000 */
[----:B------:R-:W-:-:S00]  /*1a10*/  NOP ;  /* 0x0000000000007918 */ /* 0x000fc00000000000 */
[----:B------:R-:W-:-:S00]  /*1a20*/  NOP ;  /* 0x0000000000007918 */ /* 0x000fc00000000000 */
[----:B------:R-:W-:-:S00]  /*1a30*/  NOP ;  /* 0x0000000000007918 */ /* 0x000fc00000000000 */
[----:B------:R-:W-:-:S00]  /*1a40*/  NOP ;  /* 0x0000000000007918 */ /* 0x000fc00000000000 */
[----:B------:R-:W-:-:S00]  /*1a50*/  NOP ;  /* 0x0000000000007918 */ /* 0x000fc00000000000 */
[----:B------:R-:W-:-:S00]  /*1a60*/  NOP ;  /* 0x0000000000007918 */ /* 0x000fc00000000000 */
[----:B------:R-:W-:-:S00]  /*1a70*/  NOP ;  /* 0x0000000000007918 */ /* 0x000fc00000000000 */
.L_x_26:


//--------------------- .nv.global.init           --------------------------
	.section	.nv.global.init,"aw",@progbits
	.align	16
.nv.global.init:
	.type		i,@object
	.size		i,(__cudart_i2opi_d - i)
i:
        /*0000*/ 	.byte	0x00, 0x00, 0x00, 0x00, 0x00, 0x00, 0x00, 0x00, 0x00, 0x00, 0x00, 0x00, 0x00, 0x00, 0xf0, 0x3f
	.type		__cudart_i2opi_d,@object
	.size		__cudart_i2opi_d,(.L_1 - __cudart_i2opi_d)
__cudart_i2opi_d:
        /*0010*/ 	.byte	0x08, 0x5d, 0x8d, 0x1f, 0xb1, 0x5f, 0xfb, 0x6b, 0xea, 0x92, 0x52, 0x8a, 0xf7, 0x39, 0x07, 0x3d
        /* <DEDUP_REMOVED lines=8> */
.L_1:


//--------------------- .nv.shared.reserved.0     --------------------------
	.section	.nv.shared.reserved.0,"aw",@nobits
	.weak		__nv_reservedSMEM_offset_0_alias
	.size		__nv_reservedSMEM_offset_0_alias, 0, 64
	.other		__nv_reservedSMEM_offset_0_alias,@"STO_CUDA_RESERVED_SHARED STV_DEFAULT"
__nv_reservedSMEM_offset_0_alias:
	.zero		0
	.zero		64


//--------------------- .nv.constant0._Z6kernelP6vectorP7double2S1_S_dd --------------------------
	.section	.nv.constant0._Z6kernelP6vectorP7double2S1_S_dd,"a",@progbits
	.sectionflags	@""
	.align	4
.nv.constant0._Z6kernelP6vectorP7double2S1_S_dd:
	.zero		968


//--------------------- SYMBOLS --------------------------

	.type		.nv.reservedSmem.offset0,@object
	.size		.nv.reservedSmem.offset0,0x4
